// auto-generated by cutlass_sweep.gemm — config: {"arch": "sm_90", "cluster_m": 2, "cluster_n": 1, "dtype": "bf16", "dtype_b": "bf16", "layout": "nt", "stages": 0, "tile_k": 64, "tile_m": 256, "tile_n": 48}
#include "cutlass/cutlass.h"
#include "cutlass/gemm/collective/collective_builder.hpp"
#include "cutlass/gemm/device/gemm_universal_adapter.h"
#include "cutlass/gemm/kernel/gemm_universal.hpp"
#include "cutlass/epilogue/collective/collective_builder.hpp"

using ElemA = cutlass::bfloat16_t;
using ElemB = cutlass::bfloat16_t;
using ElemCD = cutlass::bfloat16_t;
using Acc  = float;
using TileShape    = cute::Shape<cute::_256, cute::_48, cute::_64>;
using ClusterShape = cute::Shape<cute::_2, cute::_1, cute::_1>;

using CollectiveEpilogue = typename cutlass::epilogue::collective::CollectiveBuilder<
    cutlass::arch::Sm90, cutlass::arch::OpClassTensorOp,
    TileShape, ClusterShape,
    cutlass::epilogue::collective::EpilogueTileAuto,
    Acc, Acc,
    ElemCD, cutlass::layout::RowMajor, 128 / cutlass::sizeof_bits<ElemCD>::value,
    ElemCD, cutlass::layout::RowMajor, 128 / cutlass::sizeof_bits<ElemCD>::value,
    cutlass::epilogue::collective::EpilogueScheduleAuto
  >::CollectiveOp;

using CollectiveMainloop = typename cutlass::gemm::collective::CollectiveBuilder<
    cutlass::arch::Sm90, cutlass::arch::OpClassTensorOp,
    ElemA, cutlass::layout::RowMajor, 128 / cutlass::sizeof_bits<ElemA>::value,
    ElemB, cutlass::layout::ColumnMajor, 128 / cutlass::sizeof_bits<ElemB>::value,
    Acc,
    TileShape, ClusterShape,
    cutlass::gemm::collective::StageCountAutoCarveout<static_cast<int>(sizeof(typename CollectiveEpilogue::SharedStorage))>,
    cutlass::gemm::collective::KernelScheduleAuto
  >::CollectiveOp;

using GemmKernel = cutlass::gemm::kernel::GemmUniversal<
    cute::Shape<int,int,int,int>,
    CollectiveMainloop,
    CollectiveEpilogue
>;
using Gemm = cutlass::gemm::device::GemmUniversalAdapter<GemmKernel>;

// Force the device kernel symbol into the cubin without needing a host main.
auto* _anchor = &cutlass::device_kernel<GemmKernel>;


// ===== COMPILED SASS (sm_90a) =====

	.target	sm_90a

	.elftype	@"ET_EXEC"


//--------------------- .note.nv.tkinfo           --------------------------
	.section	.note.nv.tkinfo,"",@"SHT_NOTE"
	.sectionflags	@"SHF_NOTE_NV_TKINFO"
	.tkinfo
        /*0018*/ 	.word	0x00000002
        /*0030*/ 	.string	""
        /*0030*/ 	.string	"ptxas"
        /*0030*/ 	.string	"Cuda compilation tools, release 13.0, V13.0.88"
        /*0030*/ 	.string	"Build cuda_13.0.r13.0/compiler.36424714_0"
        /*0030*/ 	.string	"-arch sm_90a -m 64 "



//--------------------- .note.nv.cuinfo           --------------------------
	.section	.note.nv.cuinfo,"",@"SHT_NOTE"
	.sectionflags	@"SHF_NOTE_NV_CUINFO"
        /*0018*/ 	.short	0x0002
        /*001a*/ 	.short	0x005a
        /*001c*/ 	.short	0x0082
	.zero		2


//--------------------- .nv.info                  --------------------------
	.section	.nv.info,"",@"SHT_CUDA_INFO"
	.align	4


	//----- nvinfo : EIATTR_REGCOUNT
	.align		4
        /*0000*/ 	.byte	0x04, 0x2f
        /*0002*/ 	.short	(.L_15 - .L_14)
	.align		4
.L_14:
        /*0004*/ 	.word	index@(_ZN7cutlass13device_kernelINS_4gemm6kernel13GemmUniversalIN4cute5tupleIJiiiiEEENS1_10collective13CollectiveMmaINS1_34MainloopSm90TmaGmmaWarpSpecializedILi5ENS5_IJNS4_1CILi2EEENSA_ILi1EEESC_EEENS1_35KernelTmaWarpSpecializedCooperativeEEENS5_IJNSA_ILi256EEENSA_ILi48EEENSA_ILi64EEEEEENS_10bfloat16_tENS5_IJlSC_lEEESK_SL_NS4_8TiledMMAINS4_8MMA_AtomIJNS4_4SM904GMMA27MMA_64x16x16_F32BF16BF16_SSILNSP_5MajorE0ELSR_0ELNSP_7ScaleInE1ELSS_1EEEEEENS4_6LayoutISD_NS5_IJSC_NSA_ILi0EEESW_EEEEENS5_IJNS4_10UnderscoreESZ_SZ_EEEEENS4_13SM90_TMA_LOADENS4_14ComposedLayoutINS4_7SwizzleILi3ELi4ELi3EEENS4_18smem_ptr_flag_bitsILi16EEENSV_INS5_IJNSA_ILi8EEESI_EEENS5_IJSI_SC_EEEEEEEvNS4_8identityENS4_23SM90_TMA_LOAD_MULTICASTES1C_vS1D_EENS_8epilogue10collective6detail29Sm90TmaWarpSpecializedAdapterINS1H_15DefaultEpilogueISK_SL_SL_NS1G_6thread17LinearCombinationISK_Li1EffLNS1L_9ScaleType4KindE0ELNS_15FloatRoundStyleE2ESK_EENS1_15EpilogueDefaultEEEEEvvEEEEvNT_6ParamsE)
        /*0008*/ 	.word	0x000000a8


	//----- nvinfo : EIATTR_FRAME_SIZE
	.align		4
.L_15:
        /*000c*/ 	.byte	0x04, 0x11
        /*000e*/ 	.short	(.L_17 - .L_16)
	.align		4
.L_16:
        /*0010*/ 	.word	index@(_ZN7cutlass13device_kernelINS_4gemm6kernel13GemmUniversalIN4cute5tupleIJiiiiEEENS1_10collective13CollectiveMmaINS1_34MainloopSm90TmaGmmaWarpSpecializedILi5ENS5_IJNS4_1CILi2EEENSA_ILi1EEESC_EEENS1_35KernelTmaWarpSpecializedCooperativeEEENS5_IJNSA_ILi256EEENSA_ILi48EEENSA_ILi64EEEEEENS_10bfloat16_tENS5_IJlSC_lEEESK_SL_NS4_8TiledMMAINS4_8MMA_AtomIJNS4_4SM904GMMA27MMA_64x16x16_F32BF16BF16_SSILNSP_5MajorE0ELSR_0ELNSP_7ScaleInE1ELSS_1EEEEEENS4_6LayoutISD_NS5_IJSC_NSA_ILi0EEESW_EEEEENS5_IJNS4_10UnderscoreESZ_SZ_EEEEENS4_13SM90_TMA_LOADENS4_14ComposedLayoutINS4_7SwizzleILi3ELi4ELi3EEENS4_18smem_ptr_flag_bitsILi16EEENSV_INS5_IJNSA_ILi8EEESI_EEENS5_IJSI_SC_EEEEEEEvNS4_8identityENS4_23SM90_TMA_LOAD_MULTICASTES1C_vS1D_EENS_8epilogue10collective6detail29Sm90TmaWarpSpecializedAdapterINS1H_15DefaultEpilogueISK_SL_SL_NS1G_6thread17LinearCombinationISK_Li1EffLNS1L_9ScaleType4KindE0ELNS_15FloatRoundStyleE2ESK_EENS1_15EpilogueDefaultEEEEEvvEEEEvNT_6ParamsE)
        /*0014*/ 	.word	0x00000000


	//----- nvinfo : EIATTR_MIN_STACK_SIZE
	.align		4
.L_17:
        /*0018*/ 	.byte	0x04, 0x12
        /*001a*/ 	.short	(.L_19 - .L_18)
	.align		4
.L_18:
        /*001c*/ 	.word	index@(_ZN7cutlass13device_kernelINS_4gemm6kernel13GemmUniversalIN4cute5tupleIJiiiiEEENS1_10collective13CollectiveMmaINS1_34MainloopSm90TmaGmmaWarpSpecializedILi5ENS5_IJNS4_1CILi2EEENSA_ILi1EEESC_EEENS1_35KernelTmaWarpSpecializedCooperativeEEENS5_IJNSA_ILi256EEENSA_ILi48EEENSA_ILi64EEEEEENS_10bfloat16_tENS5_IJlSC_lEEESK_SL_NS4_8TiledMMAINS4_8MMA_AtomIJNS4_4SM904GMMA27MMA_64x16x16_F32BF16BF16_SSILNSP_5MajorE0ELSR_0ELNSP_7ScaleInE1ELSS_1EEEEEENS4_6LayoutISD_NS5_IJSC_NSA_ILi0EEESW_EEEEENS5_IJNS4_10UnderscoreESZ_SZ_EEEEENS4_13SM90_TMA_LOADENS4_14ComposedLayoutINS4_7SwizzleILi3ELi4ELi3EEENS4_18smem_ptr_flag_bitsILi16EEENSV_INS5_IJNSA_ILi8EEESI_EEENS5_IJSI_SC_EEEEEEEvNS4_8identityENS4_23SM90_TMA_LOAD_MULTICASTES1C_vS1D_EENS_8epilogue10collective6detail29Sm90TmaWarpSpecializedAdapterINS1H_15DefaultEpilogueISK_SL_SL_NS1G_6thread17LinearCombinationISK_Li1EffLNS1L_9ScaleType4KindE0ELNS_15FloatRoundStyleE2ESK_EENS1_15EpilogueDefaultEEEEEvvEEEEvNT_6ParamsE)
        /*0020*/ 	.word	0x00000000
.L_19:


//--------------------- .nv.compat                --------------------------
	.section	.nv.compat,"",@"SHT_CUDA_COMPAT_INFO"
	.align	4
        /*0000*/ 	.byte	0x02, 0x09, 0x01, 0x00, 0x02, 0x02, 0x04, 0x00, 0x02, 0x05, 0x05, 0x00, 0x03, 0x07, 0x01, 0x01
        /*0010*/ 	.byte	0x02, 0x03, 0x01, 0x00, 0x02, 0x06, 0x01, 0x00, 0x04, 0x0b, 0x08, 0x00, 0x00, 0x00, 0x00, 0x00
        /*0020*/ 	.byte	0x00, 0x00, 0x00, 0x00


//--------------------- .nv.info._ZN7cutlass13device_kernelINS_4gemm6kernel13GemmUniversalIN4cute5tupleIJiiiiEEENS1_10collective13CollectiveMmaINS1_34MainloopSm90TmaGmmaWarpSpecializedILi5ENS5_IJNS4_1CILi2EEENSA_ILi1EEESC_EEENS1_35KernelTmaWarpSpecializedCooperativeEEENS5_IJNSA_ILi256EEENSA_ILi48EEENSA_ILi64EEEEEENS_10bfloat16_tENS5_IJlSC_lEEESK_SL_NS4_8TiledMMAINS4_8MMA_AtomIJNS4_4SM904GMMA27MMA_64x16x16_F32BF16BF16_SSILNSP_5MajorE0ELSR_0ELNSP_7ScaleInE1ELSS_1EEEEEENS4_6LayoutISD_NS5_IJSC_NSA_ILi0EEESW_EEEEENS5_IJNS4_10UnderscoreESZ_SZ_EEEEENS4_13SM90_TMA_LOADENS4_14ComposedLayoutINS4_7SwizzleILi3ELi4ELi3EEENS4_18smem_ptr_flag_bitsILi16EEENSV_INS5_IJNSA_ILi8EEESI_EEENS5_IJSI_SC_EEEEEEEvNS4_8identityENS4_23SM90_TMA_LOAD_MULTICASTES1C_vS1D_EENS_8epilogue10collective6detail29Sm90TmaWarpSpecializedAdapterINS1H_15DefaultEpilogueISK_SL_SL_NS1G_6thread17LinearCombinationISK_Li1EffLNS1L_9ScaleType4KindE0ELNS_15FloatRoundStyleE2ESK_EENS1_15EpilogueDefaultEEEEEvvEEEEvNT_6ParamsE --------------------------
	.section	.nv.info._ZN7cutlass13device_kernelINS_4gemm6kernel13GemmUniversalIN4cute5tupleIJiiiiEEENS1_10collective13CollectiveMmaINS1_34MainloopSm90TmaGmmaWarpSpecializedILi5ENS5_IJNS4_1CILi2EEENSA_ILi1EEESC_EEENS1_35KernelTmaWarpSpecializedCooperativeEEENS5_IJNSA_ILi256EEENSA_ILi48EEENSA_ILi64EEEEEENS_10bfloat16_tENS5_IJlSC_lEEESK_SL_NS4_8TiledMMAINS4_8MMA_AtomIJNS4_4SM904GMMA27MMA_64x16x16_F32BF16BF16_SSILNSP_5MajorE0ELSR_0ELNSP_7ScaleInE1ELSS_1EEEEEENS4_6LayoutISD_NS5_IJSC_NSA_ILi0EEESW_EEEEENS5_IJNS4_10UnderscoreESZ_SZ_EEEEENS4_13SM90_TMA_LOADENS4_14ComposedLayoutINS4_7SwizzleILi3ELi4ELi3EEENS4_18smem_ptr_flag_bitsILi16EEENSV_INS5_IJNSA_ILi8EEESI_EEENS5_IJSI_SC_EEEEEEEvNS4_8identityENS4_23SM90_TMA_LOAD_MULTICASTES1C_vS1D_EENS_8epilogue10collective6detail29Sm90TmaWarpSpecializedAdapterINS1H_15DefaultEpilogueISK_SL_SL_NS1G_6thread17LinearCombinationISK_Li1EffLNS1L_9ScaleType4KindE0ELNS_15FloatRoundStyleE2ESK_EENS1_15EpilogueDefaultEEEEEvvEEEEvNT_6ParamsE,"",@"SHT_CUDA_INFO"
	.sectionflags	@""
	.align	4


	//----- nvinfo : EIATTR_CUDA_API_VERSION
	.align		4
        /*0000*/ 	.byte	0x04, 0x37
        /*0002*/ 	.short	(.L_21 - .L_20)
.L_20:
        /*0004*/ 	.word	0x00000082


	//----- nvinfo : EIATTR_KPARAM_INFO
	.align		4
.L_21:
        /*0008*/ 	.byte	0x04, 0x17
        /*000a*/ 	.short	(.L_23 - .L_22)
.L_22:
        /*000c*/ 	.word	0x00000000
        /*0010*/ 	.short	0x0000
        /*0012*/ 	.short	0x0070
        /*0014*/ 	.byte	0x00, 0xf0, 0x01, 0x10


	//----- nvinfo : EIATTR_SPARSE_MMA_MASK
	.align		4
.L_23:
        /*0018*/ 	.byte	0x03, 0x50
        /*001a*/ 	.short	0x0000


	//----- nvinfo : EIATTR_MAXREG_COUNT
	.align		4
        /*001c*/ 	.byte	0x03, 0x1b
        /*001e*/ 	.short	0x00a8


	//----- nvinfo : EIATTR_NUM_BARRIERS
	.align		4
        /*0020*/ 	.byte	0x02, 0x4c
        /*0022*/ 	.byte	0x01
	.zero		1


	//----- nvinfo : EIATTR_EXTERNS
	.align		4
        /*0024*/ 	.byte	0x04, 0x0f
        /*0026*/ 	.short	(.L_25 - .L_24)


	//   ....[0]....
	.align		4
.L_24:
        /*0028*/ 	.word	index@(__assertfail)


	//----- nvinfo : EIATTR_MERCURY_ISA_VERSION
	.align		4
.L_25:
        /*002c*/ 	.byte	0x03, 0x5f
        /*002e*/ 	.short	0x0101


	//----- nvinfo : EIATTR_INT_WARP_WIDE_INSTR_OFFSETS
	.align		4
        /*0030*/ 	.byte	0x04, 0x31
        /*0032*/ 	.short	(.L_27 - .L_26)


	//   ....[0]....
.L_26:
        /*0034*/ 	.word	0x000004a0


	//   ....[1]....
        /*0038*/ 	.word	0x000004d0


	//   ....[2]....
        /*003c*/ 	.word	0x00000690


	//----- nvinfo : EIATTR_COOP_GROUP_MASK_REGIDS
	.align		4
.L_27:
        /*0040*/ 	.byte	0x04, 0x29
        /*0042*/ 	.short	(.L_29 - .L_28)


	//   ....[0]....
.L_28:
        /*0044*/ 	.word	0xffffffff


	//   ....[1]....
        /*0048*/ 	.word	0xffffffff


	//   ....[2]....
        /*004c*/ 	.word	0xffffffff


	//   ....[3]....
        /*0050*/ 	.word	0xffffffff


	//   ....[4]....
        /*0054*/ 	.word	0xffffffff


	//   ....[5]....
        /*0058*/ 	.word	0xffffffff


	//----- nvinfo : EIATTR_COOP_GROUP_INSTR_OFFSETS
	.align		4
.L_29:
        /*005c*/ 	.byte	0x04, 0x28
        /*005e*/ 	.short	(.L_31 - .L_30)


	//   ....[0]....
.L_30:
        /*0060*/ 	.word	0x00000060


	//   ....[1]....
        /*0064*/ 	.word	0x00000070


	//   ....[2]....
        /*0068*/ 	.word	0x00000130


	//   ....[3]....
        /*006c*/ 	.word	0x000002f0


	//   ....[4]....
        /*0070*/ 	.word	0x00000810


	//   ....[5]....
        /*0074*/ 	.word	0x00001250


	//----- nvinfo : EIATTR_REG_RECONFIG
	.align		4
.L_31:
        /*0078*/ 	.byte	0x01, 0x54
	.zero		2


	//----- nvinfo : EIATTR_SYSCALL_OFFSETS
	.align		4
        /*007c*/ 	.byte	0x04, 0x46
        /*007e*/ 	.short	(.L_33 - .L_32)


	//   ....[0]....
.L_32:
        /*0080*/ 	.word	0x00001410


	//----- nvinfo : EIATTR_MBARRIER_INSTR_OFFSETS
	.align		4
.L_33:
        /*0084*/ 	.byte	0x04, 0x39
        /*0086*/ 	.short	(.L_35 - .L_34)


	//   ....[0]....
.L_34:
        /*0088*/ 	.word	0x00000230
        /*008c*/ 	.word	0x000000ff
        /*0090*/ 	.word	0x00000000
        /*0094*/ 	.short	0x0100
        /*0096*/ 	.byte	0x08
	.zero		1


	//   ....[1]....
        /*0098*/ 	.word	0x00000240
        /*009c*/ 	.word	0x000000ff
        /*00a0*/ 	.word	0x00000028
        /*00a4*/ 	.short	0x0100
        /*00a6*/ 	.byte	0x08
	.zero		1


	//   ....[2]....
        /*00a8*/ 	.word	0x00000250
        /*00ac*/ 	.word	0x000000ff
        /*00b0*/ 	.word	0x00000008
        /*00b4*/ 	.short	0x0100
        /*00b6*/ 	.byte	0x08
	.zero		1


	//   ....[3]....
        /*00b8*/ 	.word	0x00000260
        /*00bc*/ 	.word	0x000000ff
        /*00c0*/ 	.word	0x00000030
        /*00c4*/ 	.short	0x0100
        /*00c6*/ 	.byte	0x08
	.zero		1


	//   ....[4]....
        /*00c8*/ 	.word	0x00000270
        /*00cc*/ 	.word	0x000000ff
        /*00d0*/ 	.word	0x00000010
        /*00d4*/ 	.short	0x0100
        /*00d6*/ 	.byte	0x08
	.zero		1


	//   ....[5]....
        /*00d8*/ 	.word	0x00000280
        /*00dc*/ 	.word	0x000000ff
        /*00e0*/ 	.word	0x00000038
        /*00e4*/ 	.short	0x0100
        /*00e6*/ 	.byte	0x08
	.zero		1


	//   ....[6]....
        /*00e8*/ 	.word	0x00000290
        /*00ec*/ 	.word	0x000000ff
        /*00f0*/ 	.word	0x00000018
        /*00f4*/ 	.short	0x0100
        /*00f6*/ 	.byte	0x08
	.zero		1


	//   ....[7]....
        /*00f8*/ 	.word	0x000002a0
        /*00fc*/ 	.word	0x000000ff
        /*0100*/ 	.word	0x00000040
        /*0104*/ 	.short	0x0100
        /*0106*/ 	.byte	0x08
	.zero		1


	//   ....[8]....
        /*0108*/ 	.word	0x000002b0
        /*010c*/ 	.word	0x000000ff
        /*0110*/ 	.word	0x00000020
        /*0114*/ 	.short	0x0100
        /*0116*/ 	.byte	0x08
	.zero		1


	//   ....[9]....
        /*0118*/ 	.word	0x000002c0
        /*011c*/ 	.word	0x000000ff
        /*0120*/ 	.word	0x00000048
        /*0124*/ 	.short	0x0100
        /*0126*/ 	.byte	0x08
	.zero		1


	//   ....[10]....
        /*0128*/ 	.word	0x00000710
        /*012c*/ 	.word	0x000000ff
        /*0130*/ 	.word	0x00000060
        /*0134*/ 	.short	0x0100
        /*0136*/ 	.byte	0x06
	.zero		1


	//   ....[11]....
        /*0138*/ 	.word	0x000007a0
        /*013c*/ 	.word	0x000000ff
        /*0140*/ 	.word	0x00000068
        /*0144*/ 	.short	0x0100
        /*0146*/ 	.byte	0x06
	.zero		1


	//   ....[12]....
        /*0148*/ 	.word	0x00001490
        /*014c*/ 	.word	0x00000003
        /*0150*/ 	.word	0x00000000
        /*0154*/ 	.short	0x010a
        /*0156*/ 	.byte	0x3f
	.zero		1


	//   ....[13]....
        /*0158*/ 	.word	0x000014d0
        /*015c*/ 	.word	0x00000003
        /*0160*/ 	.word	0x00000000
        /*0164*/ 	.short	0x010a
        /*0166*/ 	.byte	0x3f
	.zero		1


	//   ....[14]....
        /*0168*/ 	.word	0x00001ff0
        /*016c*/ 	.word	0x000000ff
        /*0170*/ 	.word	0x00000000
        /*0174*/ 	.short	0x010a
        /*0176*/ 	.byte	0x08
	.zero		1


	//   ....[15]....
        /*0178*/ 	.word	0x00002030
        /*017c*/ 	.word	0x000000ff
        /*0180*/ 	.word	0x00000000
        /*0184*/ 	.short	0x010a
        /*0186*/ 	.byte	0x08
	.zero		1


	//   ....[16]....
        /*0188*/ 	.word	0x00002a00
        /*018c*/ 	.word	0x00000005
        /*0190*/ 	.word	0x00000000
        /*0194*/ 	.short	0x0101
        /*0196*/ 	.byte	0x3f
	.zero		1


	//   ....[17]....
        /*0198*/ 	.word	0x00002c50
        /*019c*/ 	.word	0x00000000
        /*01a0*/ 	.word	0x00000000
        /*01a4*/ 	.short	0x0101
        /*01a6*/ 	.byte	0x3f
	.zero		1


	//   ....[18]....
        /*01a8*/ 	.word	0x000071a0
        /*01ac*/ 	.word	0x00000014
        /*01b0*/ 	.word	0x00000028
        /*01b4*/ 	.short	0x010a
        /*01b6*/ 	.byte	0x3f
	.zero		1


	//   ....[19]....
        /*01b8*/ 	.word	0x00007520
        /*01bc*/ 	.word	0x00000003
        /*01c0*/ 	.word	0x00000068
        /*01c4*/ 	.short	0x0101
        /*01c6*/ 	.byte	0x3f
	.zero		1


	//   ....[20]....
        /*01c8*/ 	.word	0x00007c70
        /*01cc*/ 	.word	0x00000007
        /*01d0*/ 	.word	0x00000000
        /*01d4*/ 	.short	0x010a
        /*01d6*/ 	.byte	0x3f
	.zero		1


	//   ....[21]....
        /*01d8*/ 	.word	0x00007cf0
        /*01dc*/ 	.word	0x00000008
        /*01e0*/ 	.word	0x00000000
        /*01e4*/ 	.short	0x010a
        /*01e6*/ 	.byte	0x3f
	.zero		1


	//   ....[22]....
        /*01e8*/ 	.word	0x00007d80
        /*01ec*/ 	.word	0x00000009
        /*01f0*/ 	.word	0x00000000
        /*01f4*/ 	.short	0x010a
        /*01f6*/ 	.byte	0x3f
	.zero		1


	//   ....[23]....
        /*01f8*/ 	.word	0x00007e10
        /*01fc*/ 	.word	0x00000006
        /*0200*/ 	.word	0x00000000
        /*0204*/ 	.short	0x010a
        /*0206*/ 	.byte	0x3f
	.zero		1


	//   ....[24]....
        /*0208*/ 	.word	0x00007ea0
        /*020c*/ 	.word	0x00000003
        /*0210*/ 	.word	0x00000000
        /*0214*/ 	.short	0x010a
        /*0216*/ 	.byte	0x3f
	.zero		1


	//   ....[25]....
        /*0218*/ 	.word	0x00007f00
        /*021c*/ 	.word	0x00000003
        /*0220*/ 	.word	0x00000000
        /*0224*/ 	.short	0x010a
        /*0226*/ 	.byte	0x3f
	.zero		1


	//   ....[26]....
        /*0228*/ 	.word	0x00007f60
        /*022c*/ 	.word	0x00000005
        /*0230*/ 	.word	0x00000000
        /*0234*/ 	.short	0x010a
        /*0236*/ 	.byte	0x3f
	.zero		1


	//   ....[27]....
        /*0238*/ 	.word	0x00008030
        /*023c*/ 	.word	0x00000014
        /*0240*/ 	.word	0x00000028
        /*0244*/ 	.short	0x010a
        /*0246*/ 	.byte	0x3f
	.zero		1


	//   ....[28]....
        /*0248*/ 	.word	0x00008100
        /*024c*/ 	.word	0x00000007
        /*0250*/ 	.word	0x00000000
        /*0254*/ 	.short	0x010a
        /*0256*/ 	.byte	0x3f
	.zero		1


	//   ....[29]....
        /*0258*/ 	.word	0x00008150
        /*025c*/ 	.word	0x00000008
        /*0260*/ 	.word	0x00000000
        /*0264*/ 	.short	0x010a
        /*0266*/ 	.byte	0x3f
	.zero		1


	//   ....[30]....
        /*0268*/ 	.word	0x000081a0
        /*026c*/ 	.word	0x00000009
        /*0270*/ 	.word	0x00000000
        /*0274*/ 	.short	0x010a
        /*0276*/ 	.byte	0x3f
	.zero		1


	//   ....[31]....
        /*0278*/ 	.word	0x000081f0
        /*027c*/ 	.word	0x00000006
        /*0280*/ 	.word	0x00000000
        /*0284*/ 	.short	0x010a
        /*0286*/ 	.byte	0x3f
	.zero		1


	//----- nvinfo : EIATTR_NUM_MBARRIERS
	.align		4
.L_35:
        /*0288*/ 	.byte	0x03, 0x38
        /*028a*/ 	.short	0x000c


	//----- nvinfo : EIATTR_EXIT_INSTR_OFFSETS
	.align		4
        /*028c*/ 	.byte	0x04, 0x1c
        /*028e*/ 	.short	(.L_37 - .L_36)


	//   ....[0]....
.L_36:
        /*0290*/ 	.word	0x00000970


	//   ....[1]....
        /*0294*/ 	.word	0x00001180


	//   ....[2]....
        /*0298*/ 	.word	0x000068d0


	//   ....[3]....
        /*029c*/ 	.word	0x00006e30


	//   ....[4]....
        /*02a0*/ 	.word	0x00007ef0


	//----- nvinfo : EIATTR_MAX_THREADS
	.align		4
.L_37:
        /*02a4*/ 	.byte	0x04, 0x05
        /*02a6*/ 	.short	(.L_39 - .L_38)
.L_38:
        /*02a8*/ 	.word	0x00000180
        /*02ac*/ 	.word	0x00000001
        /*02b0*/ 	.word	0x00000001


	//----- nvinfo : EIATTR_CRS_STACK_SIZE
	.align		4
.L_39:
        /*02b4*/ 	.byte	0x04, 0x1e
        /*02b6*/ 	.short	(.L_41 - .L_40)
.L_40:
        /*02b8*/ 	.word	0x00000000


	//----- nvinfo : EIATTR_CBANK_PARAM_SIZE
	.align		4
.L_41:
        /*02bc*/ 	.byte	0x03, 0x19
        /*02be*/ 	.short	0x0470


	//----- nvinfo : EIATTR_PARAM_CBANK
	.align		4
        /*02c0*/ 	.byte	0x04, 0x0a
        /*02c2*/ 	.short	(.L_43 - .L_42)
	.align		4
.L_42:
        /*02c4*/ 	.word	index@(.nv.constant0._ZN7cutlass13device_kernelINS_4gemm6kernel13GemmUniversalIN4cute5tupleIJiiiiEEENS1_10collective13CollectiveMmaINS1_34MainloopSm90TmaGmmaWarpSpecializedILi5ENS5_IJNS4_1CILi2EEENSA_ILi1EEESC_EEENS1_35KernelTmaWarpSpecializedCooperativeEEENS5_IJNSA_ILi256EEENSA_ILi48EEENSA_ILi64EEEEEENS_10bfloat16_tENS5_IJlSC_lEEESK_SL_NS4_8TiledMMAINS4_8MMA_AtomIJNS4_4SM904GMMA27MMA_64x16x16_F32BF16BF16_SSILNSP_5MajorE0ELSR_0ELNSP_7ScaleInE1ELSS_1EEEEEENS4_6LayoutISD_NS5_IJSC_NSA_ILi0EEESW_EEEEENS5_IJNS4_10UnderscoreESZ_SZ_EEEEENS4_13SM90_TMA_LOADENS4_14ComposedLayoutINS4_7SwizzleILi3ELi4ELi3EEENS4_18smem_ptr_flag_bitsILi16EEENSV_INS5_IJNSA_ILi8EEESI_EEENS5_IJSI_SC_EEEEEEEvNS4_8identityENS4_23SM90_TMA_LOAD_MULTICASTES1C_vS1D_EENS_8epilogue10collective6detail29Sm90TmaWarpSpecializedAdapterINS1H_15DefaultEpilogueISK_SL_SL_NS1G_6thread17LinearCombinationISK_Li1EffLNS1L_9ScaleType4KindE0ELNS_15FloatRoundStyleE2ESK_EENS1_15EpilogueDefaultEEEEEvvEEEEvNT_6ParamsE)
        /*02c8*/ 	.short	0x0210
        /*02ca*/ 	.short	0x0470


	//----- nvinfo : EIATTR_SW_WAR
	.align		4
.L_43:
        /*02cc*/ 	.byte	0x04, 0x36
        /*02ce*/ 	.short	(.L_45 - .L_44)
.L_44:
        /*02d0*/ 	.word	0x00000008
.L_45:


//--------------------- .nv.callgraph             --------------------------
	.section	.nv.callgraph,"",@"SHT_CUDA_CALLGRAPH"
	.align	4
	.sectionentsize	8
	.align		4
        /*0000*/ 	.word	0x00000000
	.align		4
        /*0004*/ 	.word	0xffffffff
	.align		4
        /*0008*/ 	.word	index@(_ZN7cutlass13device_kernelINS_4gemm6kernel13GemmUniversalIN4cute5tupleIJiiiiEEENS1_10collective13CollectiveMmaINS1_34MainloopSm90TmaGmmaWarpSpecializedILi5ENS5_IJNS4_1CILi2EEENSA_ILi1EEESC_EEENS1_35KernelTmaWarpSpecializedCooperativeEEENS5_IJNSA_ILi256EEENSA_ILi48EEENSA_ILi64EEEEEENS_10bfloat16_tENS5_IJlSC_lEEESK_SL_NS4_8TiledMMAINS4_8MMA_AtomIJNS4_4SM904GMMA27MMA_64x16x16_F32BF16BF16_SSILNSP_5MajorE0ELSR_0ELNSP_7ScaleInE1ELSS_1EEEEEENS4_6LayoutISD_NS5_IJSC_NSA_ILi0EEESW_EEEEENS5_IJNS4_10UnderscoreESZ_SZ_EEEEENS4_13SM90_TMA_LOADENS4_14ComposedLayoutINS4_7SwizzleILi3ELi4ELi3EEENS4_18smem_ptr_flag_bitsILi16EEENSV_INS5_IJNSA_ILi8EEESI_EEENS5_IJSI_SC_EEEEEEEvNS4_8identityENS4_23SM90_TMA_LOAD_MULTICASTES1C_vS1D_EENS_8epilogue10collective6detail29Sm90TmaWarpSpecializedAdapterINS1H_15DefaultEpilogueISK_SL_SL_NS1G_6thread17LinearCombinationISK_Li1EffLNS1L_9ScaleType4KindE0ELNS_15FloatRoundStyleE2ESK_EENS1_15EpilogueDefaultEEEEEvvEEEEvNT_6ParamsE)
	.align		4
        /*000c*/ 	.word	index@(__assertfail)
	.align		4
        /*0010*/ 	.word	0x00000000
	.align		4
        /*0014*/ 	.word	0xfffffffe
	.align		4
        /*0018*/ 	.word	0x00000000
	.align		4
        /*001c*/ 	.word	0xfffffffd
	.align		4
        /*0020*/ 	.word	0x00000000
	.align		4
        /*0024*/ 	.word	0xfffffffc


//--------------------- .nv.constant4             --------------------------
	.section	.nv.constant4,"a",@progbits
	.align	8
	.align		8
.nv.constant4:
        /*0000*/ 	.dword	__assertfail
	.align		8
        /*0008*/ 	.dword	__unnamed_1
	.align		8
        /*0010*/ 	.dword	_ZN39_INTERNAL_0c45e873_4_k_cu_5351bdfe_33214cuda3std3__45__cpo5beginE
	.align		8
        /*0018*/ 	.dword	_ZN39_INTERNAL_0c45e873_4_k_cu_5351bdfe_33214cuda3std3__45__cpo3endE
	.align		8
        /*0020*/ 	.dword	_ZN39_INTERNAL_0c45e873_4_k_cu_5351bdfe_33214cuda3std3__45__cpo6cbeginE
	.align		8
        /*0028*/ 	.dword	_ZN39_INTERNAL_0c45e873_4_k_cu_5351bdfe_33214cuda3std3__45__cpo4cendE
	.align		8
        /*0030*/ 	.dword	_ZN39_INTERNAL_0c45e873_4_k_cu_5351bdfe_33214cuda3std3__441_GLOBAL__N__0c45e873_4_k_cu_5351bdfe_33216ignoreE
	.align		8
        /*0038*/ 	.dword	_ZN39_INTERNAL_0c45e873_4_k_cu_5351bdfe_33214cuda3std3__419piecewise_constructE
	.align		8
        /*0040*/ 	.dword	_ZN39_INTERNAL_0c45e873_4_k_cu_5351bdfe_33214cuda3std3__48in_placeE
	.align		8
        /*0048*/ 	.dword	_ZN39_INTERNAL_0c45e873_4_k_cu_5351bdfe_33214cuda3std6ranges3__45__cpo4swapE
	.align		8
        /*0050*/ 	.dword	_ZN39_INTERNAL_0c45e873_4_k_cu_5351bdfe_33214cuda3std6ranges3__45__cpo9iter_moveE
	.align		8
        /*0058*/ 	.dword	_ZN39_INTERNAL_0c45e873_4_k_cu_5351bdfe_33214cute7productE
	.align		8
        /*0060*/ 	.dword	_ZN39_INTERNAL_0c45e873_4_k_cu_5351bdfe_33214cute1_E
	.align		8
        /*0068*/ 	.dword	$str$22
	.align		8
        /*0070*/ 	.dword	$str$23


//--------------------- .text._ZN7cutlass13device_kernelINS_4gemm6kernel13GemmUniversalIN4cute5tupleIJiiiiEEENS1_10collective13CollectiveMmaINS1_34MainloopSm90TmaGmmaWarpSpecializedILi5ENS5_IJNS4_1CILi2EEENSA_ILi1EEESC_EEENS1_35KernelTmaWarpSpecializedCooperativeEEENS5_IJNSA_ILi256EEENSA_ILi48EEENSA_ILi64EEEEEENS_10bfloat16_tENS5_IJlSC_lEEESK_SL_NS4_8TiledMMAINS4_8MMA_AtomIJNS4_4SM904GMMA27MMA_64x16x16_F32BF16BF16_SSILNSP_5MajorE0ELSR_0ELNSP_7ScaleInE1ELSS_1EEEEEENS4_6LayoutISD_NS5_IJSC_NSA_ILi0EEESW_EEEEENS5_IJNS4_10UnderscoreESZ_SZ_EEEEENS4_13SM90_TMA_LOADENS4_14ComposedLayoutINS4_7SwizzleILi3ELi4ELi3EEENS4_18smem_ptr_flag_bitsILi16EEENSV_INS5_IJNSA_ILi8EEESI_EEENS5_IJSI_SC_EEEEEEEvNS4_8identityENS4_23SM90_TMA_LOAD_MULTICASTES1C_vS1D_EENS_8epilogue10collective6detail29Sm90TmaWarpSpecializedAdapterINS1H_15DefaultEpilogueISK_SL_SL_NS1G_6thread17LinearCombinationISK_Li1EffLNS1L_9ScaleType4KindE0ELNS_15FloatRoundStyleE2ESK_EENS1_15EpilogueDefaultEEEEEvvEEEEvNT_6ParamsE --------------------------
	.section	.text._ZN7cutlass13device_kernelINS_4gemm6kernel13GemmUniversalIN4cute5tupleIJiiiiEEENS1_10collective13CollectiveMmaINS1_34MainloopSm90TmaGmmaWarpSpecializedILi5ENS5_IJNS4_1CILi2EEENSA_ILi1EEESC_EEENS1_35KernelTmaWarpSpecializedCooperativeEEENS5_IJNSA_ILi256EEENSA_ILi48EEENSA_ILi64EEEEEENS_10bfloat16_tENS5_IJlSC_lEEESK_SL_NS4_8TiledMMAINS4_8MMA_AtomIJNS4_4SM904GMMA27MMA_64x16x16_F32BF16BF16_SSILNSP_5MajorE0ELSR_0ELNSP_7ScaleInE1ELSS_1EEEEEENS4_6LayoutISD_NS5_IJSC_NSA_ILi0EEESW_EEEEENS5_IJNS4_10UnderscoreESZ_SZ_EEEEENS4_13SM90_TMA_LOADENS4_14ComposedLayoutINS4_7SwizzleILi3ELi4ELi3EEENS4_18smem_ptr_flag_bitsILi16EEENSV_INS5_IJNSA_ILi8EEESI_EEENS5_IJSI_SC_EEEEEEEvNS4_8identityENS4_23SM90_TMA_LOAD_MULTICASTES1C_vS1D_EENS_8epilogue10collective6detail29Sm90TmaWarpSpecializedAdapterINS1H_15DefaultEpilogueISK_SL_SL_NS1G_6thread17LinearCombinationISK_Li1EffLNS1L_9ScaleType4KindE0ELNS_15FloatRoundStyleE2ESK_EENS1_15EpilogueDefaultEEEEEvvEEEEvNT_6ParamsE,"ax",@progbits
	.align	128
.text._ZN7cutlass13device_kernelINS_4gemm6kernel13GemmUniversalIN4cute5tupleIJiiiiEEENS1_10collective13CollectiveMmaINS1_34MainloopSm90TmaGmmaWarpSpecializedILi5ENS5_IJNS4_1CILi2EEENSA_ILi1EEESC_EEENS1_35KernelTmaWarpSpecializedCooperativeEEENS5_IJNSA_ILi256EEENSA_ILi48EEENSA_ILi64EEEEEENS_10bfloat16_tENS5_IJlSC_lEEESK_SL_NS4_8TiledMMAINS4_8MMA_AtomIJNS4_4SM904GMMA27MMA_64x16x16_F32BF16BF16_SSILNSP_5MajorE0ELSR_0ELNSP_7ScaleInE1ELSS_1EEEEEENS4_6LayoutISD_NS5_IJSC_NSA_ILi0EEESW_EEEEENS5_IJNS4_10UnderscoreESZ_SZ_EEEEENS4_13SM90_TMA_LOADENS4_14ComposedLayoutINS4_7SwizzleILi3ELi4ELi3EEENS4_18smem_ptr_flag_bitsILi16EEENSV_INS5_IJNSA_ILi8EEESI_EEENS5_IJSI_SC_EEEEEEEvNS4_8identityENS4_23SM90_TMA_LOAD_MULTICASTES1C_vS1D_EENS_8epilogue10collective6detail29Sm90TmaWarpSpecializedAdapterINS1H_15DefaultEpilogueISK_SL_SL_NS1G_6thread17LinearCombinationISK_Li1EffLNS1L_9ScaleType4KindE0ELNS_15FloatRoundStyleE2ESK_EENS1_15EpilogueDefaultEEEEEvvEEEEvNT_6ParamsE:
        .type           _ZN7cutlass13device_kernelINS_4gemm6kernel13GemmUniversalIN4cute5tupleIJiiiiEEENS1_10collective13CollectiveMmaINS1_34MainloopSm90TmaGmmaWarpSpecializedILi5ENS5_IJNS4_1CILi2EEENSA_ILi1EEESC_EEENS1_35KernelTmaWarpSpecializedCooperativeEEENS5_IJNSA_ILi256EEENSA_ILi48EEENSA_ILi64EEEEEENS_10bfloat16_tENS5_IJlSC_lEEESK_SL_NS4_8TiledMMAINS4_8MMA_AtomIJNS4_4SM904GMMA27MMA_64x16x16_F32BF16BF16_SSILNSP_5MajorE0ELSR_0ELNSP_7ScaleInE1ELSS_1EEEEEENS4_6LayoutISD_NS5_IJSC_NSA_ILi0EEESW_EEEEENS5_IJNS4_10UnderscoreESZ_SZ_EEEEENS4_13SM90_TMA_LOADENS4_14ComposedLayoutINS4_7SwizzleILi3ELi4ELi3EEENS4_18smem_ptr_flag_bitsILi16EEENSV_INS5_IJNSA_ILi8EEESI_EEENS5_IJSI_SC_EEEEEEEvNS4_8identityENS4_23SM90_TMA_LOAD_MULTICASTES1C_vS1D_EENS_8epilogue10collective6detail29Sm90TmaWarpSpecializedAdapterINS1H_15DefaultEpilogueISK_SL_SL_NS1G_6thread17LinearCombinationISK_Li1EffLNS1L_9ScaleType4KindE0ELNS_15FloatRoundStyleE2ESK_EENS1_15EpilogueDefaultEEEEEvvEEEEvNT_6ParamsE,@function
        .size           _ZN7cutlass13device_kernelINS_4gemm6kernel13GemmUniversalIN4cute5tupleIJiiiiEEENS1_10collective13CollectiveMmaINS1_34MainloopSm90TmaGmmaWarpSpecializedILi5ENS5_IJNS4_1CILi2EEENSA_ILi1EEESC_EEENS1_35KernelTmaWarpSpecializedCooperativeEEENS5_IJNSA_ILi256EEENSA_ILi48EEENSA_ILi64EEEEEENS_10bfloat16_tENS5_IJlSC_lEEESK_SL_NS4_8TiledMMAINS4_8MMA_AtomIJNS4_4SM904GMMA27MMA_64x16x16_F32BF16BF16_SSILNSP_5MajorE0ELSR_0ELNSP_7ScaleInE1ELSS_1EEEEEENS4_6LayoutISD_NS5_IJSC_NSA_ILi0EEESW_EEEEENS5_IJNS4_10UnderscoreESZ_SZ_EEEEENS4_13SM90_TMA_LOADENS4_14ComposedLayoutINS4_7SwizzleILi3ELi4ELi3EEENS4_18smem_ptr_flag_bitsILi16EEENSV_INS5_IJNSA_ILi8EEESI_EEENS5_IJSI_SC_EEEEEEEvNS4_8identityENS4_23SM90_TMA_LOAD_MULTICASTES1C_vS1D_EENS_8epilogue10collective6detail29Sm90TmaWarpSpecializedAdapterINS1H_15DefaultEpilogueISK_SL_SL_NS1G_6thread17LinearCombinationISK_Li1EffLNS1L_9ScaleType4KindE0ELNS_15FloatRoundStyleE2ESK_EENS1_15EpilogueDefaultEEEEEvvEEEEvNT_6ParamsE,(.L_x_167 - _ZN7cutlass13device_kernelINS_4gemm6kernel13GemmUniversalIN4cute5tupleIJiiiiEEENS1_10collective13CollectiveMmaINS1_34MainloopSm90TmaGmmaWarpSpecializedILi5ENS5_IJNS4_1CILi2EEENSA_ILi1EEESC_EEENS1_35KernelTmaWarpSpecializedCooperativeEEENS5_IJNSA_ILi256EEENSA_ILi48EEENSA_ILi64EEEEEENS_10bfloat16_tENS5_IJlSC_lEEESK_SL_NS4_8TiledMMAINS4_8MMA_AtomIJNS4_4SM904GMMA27MMA_64x16x16_F32BF16BF16_SSILNSP_5MajorE0ELSR_0ELNSP_7ScaleInE1ELSS_1EEEEEENS4_6LayoutISD_NS5_IJSC_NSA_ILi0EEESW_EEEEENS5_IJNS4_10UnderscoreESZ_SZ_EEEEENS4_13SM90_TMA_LOADENS4_14ComposedLayoutINS4_7SwizzleILi3ELi4ELi3EEENS4_18smem_ptr_flag_bitsILi16EEENSV_INS5_IJNSA_ILi8EEESI_EEENS5_IJSI_SC_EEEEEEEvNS4_8identityENS4_23SM90_TMA_LOAD_MULTICASTES1C_vS1D_EENS_8epilogue10collective6detail29Sm90TmaWarpSpecializedAdapterINS1H_15DefaultEpilogueISK_SL_SL_NS1G_6thread17LinearCombinationISK_Li1EffLNS1L_9ScaleType4KindE0ELNS_15FloatRoundStyleE2ESK_EENS1_15EpilogueDefaultEEEEEvvEEEEvNT_6ParamsE)
        .other          _ZN7cutlass13device_kernelINS_4gemm6kernel13GemmUniversalIN4cute5tupleIJiiiiEEENS1_10collective13CollectiveMmaINS1_34MainloopSm90TmaGmmaWarpSpecializedILi5ENS5_IJNS4_1CILi2EEENSA_ILi1EEESC_EEENS1_35KernelTmaWarpSpecializedCooperativeEEENS5_IJNSA_ILi256EEENSA_ILi48EEENSA_ILi64EEEEEENS_10bfloat16_tENS5_IJlSC_lEEESK_SL_NS4_8TiledMMAINS4_8MMA_AtomIJNS4_4SM904GMMA27MMA_64x16x16_F32BF16BF16_SSILNSP_5MajorE0ELSR_0ELNSP_7ScaleInE1ELSS_1EEEEEENS4_6LayoutISD_NS5_IJSC_NSA_ILi0EEESW_EEEEENS5_IJNS4_10UnderscoreESZ_SZ_EEEEENS4_13SM90_TMA_LOADENS4_14ComposedLayoutINS4_7SwizzleILi3ELi4ELi3EEENS4_18smem_ptr_flag_bitsILi16EEENSV_INS5_IJNSA_ILi8EEESI_EEENS5_IJSI_SC_EEEEEEEvNS4_8identityENS4_23SM90_TMA_LOAD_MULTICASTES1C_vS1D_EENS_8epilogue10collective6detail29Sm90TmaWarpSpecializedAdapterINS1H_15DefaultEpilogueISK_SL_SL_NS1G_6thread17LinearCombinationISK_Li1EffLNS1L_9ScaleType4KindE0ELNS_15FloatRoundStyleE2ESK_EENS1_15EpilogueDefaultEEEEEvvEEEEvNT_6ParamsE,@"STO_CUDA_ENTRY STV_DEFAULT"
_ZN7cutlass13device_kernelINS_4gemm6kernel13GemmUniversalIN4cute5tupleIJiiiiEEENS1_10collective13CollectiveMmaINS1_34MainloopSm90TmaGmmaWarpSpecializedILi5ENS5_IJNS4_1CILi2EEENSA_ILi1EEESC_EEENS1_35KernelTmaWarpSpecializedCooperativeEEENS5_IJNSA_ILi256EEENSA_ILi48EEENSA_ILi64EEEEEENS_10bfloat16_tENS5_IJlSC_lEEESK_SL_NS4_8TiledMMAINS4_8MMA_AtomIJNS4_4SM904GMMA27MMA_64x16x16_F32BF16BF16_SSILNSP_5MajorE0ELSR_0ELNSP_7ScaleInE1ELSS_1EEEEEENS4_6LayoutISD_NS5_IJSC_NSA_ILi0EEESW_EEEEENS5_IJNS4_10UnderscoreESZ_SZ_EEEEENS4_13SM90_TMA_LOADENS4_14ComposedLayoutINS4_7SwizzleILi3ELi4ELi3EEENS4_18smem_ptr_flag_bitsILi16EEENSV_INS5_IJNSA_ILi8EEESI_EEENS5_IJSI_SC_EEEEEEEvNS4_8identityENS4_23SM90_TMA_LOAD_MULTICASTES1C_vS1D_EENS_8epilogue10collective6detail29Sm90TmaWarpSpecializedAdapterINS1H_15DefaultEpilogueISK_SL_SL_NS1G_6thread17LinearCombinationISK_Li1EffLNS1L_9ScaleType4KindE0ELNS_15FloatRoundStyleE2ESK_EENS1_15EpilogueDefaultEEEEEvvEEEEvNT_6ParamsE:
[----:B------:R-:W0:Y:S01]  /*0000*/  LDC R1, c[0x0][0x28] ;  /* 0x00000a00ff017b82 */ /* 0x000e220000000800 */
[----:B------:R-:W1:Y:S01]  /*0010*/  S2R R18, SR_TID.X ;  /* 0x0000000000127919 */ /* 0x000e620000002100 */
[----:B------:R-:W-:Y:S01]  /*0020*/  ELECT P0, URZ, PT ;  /* 0x00000000003f782f */ /* 0x000fe20003800000 */
[----:B------:R-:W-:Y:S01]  /*0030*/  BSSY B0, `(.L_x_0) ;  /* 0x000000f000007945 */ /* 0x000fe20003800000 */
[--C-:B-1----:R-:W-:Y:S02]  /*0040*/  SHF.R.U32.HI R0, RZ, 0x5, R18.reuse ;  /* 0x00000005ff007819 */ /* 0x102fe40000011612 */
[----:B------:R-:W-:-:S03]  /*0050*/  SHF.R.U32.HI R3, RZ, 0x7, R18 ;  /* 0x00000007ff037819 */ /* 0x000fc60000011612 */
[----:B------:R-:W1:Y:S04]  /*0060*/  SHFL.IDX PT, R2, R0, RZ, 0x1f ;  /* 0x00001fff00027589 */ /* 0x000e6800000e0000 */
[----:B------:R2:W3:Y:S01]  /*0070*/  SHFL.IDX PT, R5, R3, RZ, 0x1f ;  /* 0x00001fff03057589 */ /* 0x0004e200000e0000 */
[----:B-1----:R-:W-:-:S13]  /*0080*/  ISETP.NE.OR P0, PT, R2, RZ, !P0 ;  /* 0x000000ff0200720c */ /* 0x002fda0004705670 */
[----:B0-23--:R-:W-:Y:S05]  /*0090*/  @P0 BRA `(.L_x_1) ;  /* 0x0000000000200947 */ /* 0x00dfea0003800000 */
[----:B------:R-:W-:Y:S02]  /*00a0*/  ULDC.64 UR4, c[0x0][0x198] ;  /* 0x0000660000047ab9 */ /* 0x000fe40000000a00 */
[----:B------:R-:W-:Y:S02]  /*00b0*/  UIADD3 UR6, UP0, UR4, 0xf0, URZ ;  /* 0x000000f004067890 */ /* 0x000fe4000ff1e03f */
[----:B------:R-:W-:Y:S02]  /*00c0*/  UIADD3 UR4, UP1, UR4, 0x1f0, URZ ;  /* 0x000001f004047890 */ /* 0x000fe4000ff3e03f */
[----:B------:R-:W-:Y:S02]  /*00d0*/  UIADD3.X UR7, URZ, UR5, URZ, UP0, !UPT ;  /* 0x000000053f077290 */ /* 0x000fe400087fe43f */
[----:B------:R-:W-:-:S07]  /*00e0*/  UIADD3.X UR5, URZ, UR5, URZ, UP1, !UPT ;  /* 0x000000053f057290 */ /* 0x000fce0008ffe43f */
[----:B------:R0:W-:Y:S02]  /*00f0*/  UTMACCTL.PF [UR6] ;  /* 0x00000000060079b9 */ /* 0x0001e40008040000 */
[----:B------:R0:W-:Y:S02]  /*0100*/  UTMACCTL.PF [UR4] ;  /* 0x00000000040079b9 */ /* 0x0001e40008040000 */
[----:B0-----:R-:W-:Y:S01]  /*0110*/  NOP ;  /* 0x0000000000007918 */ /* 0x001fe20000000000 */
.L_x_1:
[----:B------:R-:W-:Y:S05]  /*0120*/  BSYNC B0 ;  /* 0x0000000000007941 */ /* 0x000fea0003800000 */
.L_x_0:
[----:B------:R-:W0:Y:S02]  /*0130*/  SHFL.IDX PT, R3, R0, RZ, 0x1f ;  /* 0x00001fff00037589 */ /* 0x000e2400000e0000 */
[----:B0-----:R-:W-:-:S13]  /*0140*/  ISETP.NE.AND P0, PT, R3, RZ, PT ;  /* 0x000000ff0300720c */ /* 0x001fda0003f05270 */
[----:B------:R-:W-:Y:S05]  /*0150*/  @P0 BRA `(.L_x_2) ;  /* 0x0000000000600947 */ /* 0x000fea0003800000 */
[----:B------:R-:W0:Y:S01]  /*0160*/  S2UR UR8, SR_CgaCtaId ;  /* 0x00000000000879c3 */ /* 0x000e220000008800 */
[----:B------:R-:W-:Y:S01]  /*0170*/  UMOV UR4, 0x400 ;  /* 0x0000040000047882 */ /* 0x000fe20000000000 */
[----:B------:R-:W-:Y:S01]  /*0180*/  UMOV UR5, 0x1 ;  /* 0x0000000100057882 */ /* 0x000fe20000000000 */
[----:B------:R-:W-:Y:S01]  /*0190*/  UMOV UR6, 0x4 ;  /* 0x0000000400067882 */ /* 0x000fe20000000000 */
[----:B------:R-:W-:Y:S01]  /*01a0*/  ELECT P0, URZ, PT ;  /* 0x00000000003f782f */ /* 0x000fe20003800000 */
[----:B------:R-:W-:-:S04]  /*01b0*/  UIADD3 UR6, -UR6, 0x100000, URZ ;  /* 0x0010000006067890 */ /* 0x000fc8000fffe13f */
[----:B------:R-:W-:Y:S02]  /*01c0*/  USHF.L.U32 UR7, UR6, 0xb, URZ ;  /* 0x0000000b06077899 */ /* 0x000fe4000800063f */
[----:B------:R-:W-:Y:S02]  /*01d0*/  USHF.L.U32 UR6, UR6, 0x1, URZ ;  /* 0x0000000106067899 */ /* 0x000fe4000800063f */
[----:B0-----:R-:W-:Y:S02]  /*01e0*/  ULEA UR8, UR8, UR4, 0x18 ;  /* 0x0000000408087291 */ /* 0x001fe4000f8ec03f */
[----:B------:R-:W-:-:S04]  /*01f0*/  UIADD3 UR4, -UR5, 0x100000, URZ ;  /* 0x0010000005047890 */ /* 0x000fc8000fffe13f */
[----:B------:R-:W-:Y:S02]  /*0200*/  USHF.L.U32 UR5, UR4, 0xb, URZ ;  /* 0x0000000b04057899 */ /* 0x000fe4000800063f */
[----:B------:R-:W-:Y:S01]  /*0210*/  USHF.L.U32 UR4, UR4, 0x1, URZ ;  /* 0x0000000104047899 */ /* 0x000fe2000800063f */
[----:B------:R-:W0:Y:S11]  /*0220*/  FENCE.VIEW.ASYNC.S ;  /* 0x00000000000073c6 */ /* 0x000e360000000000 */
[----:B0-----:R0:W1:Y:S01]  /*0230*/  SYNCS.EXCH.64 URZ, [UR8], UR4 ;  /* 0x00000004083f75b2 */ /* 0x0010620008000100 */
[----:B------:R0:W2:Y:S01]  /*0240*/  SYNCS.EXCH.64 URZ, [UR8+0x28], UR6 ;  /* 0x00002806083f75b2 */ /* 0x0000a20008000100 */
[----:B------:R0:W3:Y:S01]  /*0250*/  SYNCS.EXCH.64 URZ, [UR8+0x8], UR4 ;  /* 0x00000804083f75b2 */ /* 0x0000e20008000100 */
[----:B------:R0:W4:Y:S01]  /*0260*/  SYNCS.EXCH.64 URZ, [UR8+0x30], UR6 ;  /* 0x00003006083f75b2 */ /* 0x0001220008000100 */
[----:B------:R0:W0:Y:S01]  /*0270*/  SYNCS.EXCH.64 URZ, [UR8+0x10], UR4 ;  /* 0x00001004083f75b2 */ /* 0x0000220008000100 */
[----:B------:R0:W0:Y:S01]  /*0280*/  SYNCS.EXCH.64 URZ, [UR8+0x38], UR6 ;  /* 0x00003806083f75b2 */ /* 0x0000220008000100 */
[----:B------:R0:W0:Y:S01]  /*0290*/  SYNCS.EXCH.64 URZ, [UR8+0x18], UR4 ;  /* 0x00001804083f75b2 */ /* 0x0000220008000100 */
[----:B------:R0:W0:Y:S01]  /*02a0*/  SYNCS.EXCH.64 URZ, [UR8+0x40], UR6 ;  /* 0x00004006083f75b2 */ /* 0x0000220008000100 */
[----:B------:R0:W0:Y:S01]  /*02b0*/  SYNCS.EXCH.64 URZ, [UR8+0x20], UR4 ;  /* 0x00002004083f75b2 */ /* 0x0000220008000100 */
[----:B------:R0:W0:Y:S01]  /*02c0*/  SYNCS.EXCH.64 URZ, [UR8+0x48], UR6 ;  /* 0x00004806083f75b2 */ /* 0x0000220008000100 */
[----:B------:R-:W-:Y:S01]  /*02d0*/  NOP ;  /* 0x0000000000007918 */ /* 0x000fe20000000000 */
.L_x_2:
[----:B------:R-:W-:Y:S01]  /*02e0*/  SHF.R.S32.HI R7, RZ, 0x1f, R18 ;  /* 0x0000001fff077819 */ /* 0x000fe20000011412 */
[----:B------:R-:W5:Y:S01]  /*02f0*/  SHFL.IDX PT, R0, R0, RZ, 0x1f ;  /* 0x00001fff00007589 */ /* 0x000f6200000e0000 */
[----:B0-----:R-:W0:Y:S01]  /*0300*/  S2UR UR8, SR_CTAID.X ;  /* 0x00000000000879c3 */ /* 0x001e220000002500 */
[----:B------:R-:W-:Y:S02]  /*0310*/  ELECT P0, URZ, PT ;  /* 0x00000000003f782f */ /* 0x000fe40003800000 */
[----:B------:R-:W-:Y:S01]  /*0320*/  LEA.HI R7, R7, R18, RZ, 0x7 ;  /* 0x0000001207077211 */ /* 0x000fe200078f38ff */
[----:B------:R-:W1:Y:S01]  /*0330*/  S2R R4, SR_CTAID.Y ;  /* 0x0000000000047919 */ /* 0x000e620000002600 */
[----:B------:R-:W-:Y:S01]  /*0340*/  SHF.R.S32.HI R8, RZ, 0x1f, R3 ;  /* 0x0000001fff087819 */ /* 0x000fe20000011403 */
[----:B------:R-:W-:Y:S01]  /*0350*/  ULDC UR4, c[0x0][0x150] ;  /* 0x0000540000047ab9 */ /* 0x000fe20000000800 */
[----:B------:R-:W-:Y:S01]  /*0360*/  LOP3.LUT R7, R7, 0xffffff80, RZ, 0xc0, !PT ;  /* 0xffffff8007077812 */ /* 0x000fe200078ec0ff */
[----:B------:R-:W-:Y:S01]  /*0370*/  NOP ;  /* 0x0000000000007918 */ /* 0x000fe20000000000 */
[----:B------:R-:W-:Y:S01]  /*0380*/  LEA.HI R8, R8, R3, RZ, 0x2 ;  /* 0x0000000308087211 */ /* 0x000fe200078f10ff */
[----:B------:R-:W2:Y:S01]  /*0390*/  LDC R10, c[0x0][0x144] ;  /* 0x00005100ff0a7b82 */ /* 0x000ea20000000800 */
[----:B------:R-:W-:Y:S01]  /*03a0*/  NOP ;  /* 0x0000000000007918 */ /* 0x000fe20000000000 */
[----:B------:R-:W-:Y:S01]  /*03b0*/  IMAD.IADD R6, R18, 0x1, -R7 ;  /* 0x0000000112067824 */ /* 0x000fe200078e0a07 */
[----:B------:R-:W-:Y:S01]  /*03c0*/  LOP3.LUT R8, R8, 0x3ffffffc, RZ, 0xc0, !PT ;  /* 0x3ffffffc08087812 */ /* 0x000fe200078ec0ff */
[----:B------:R-:W-:Y:S01]  /*03d0*/  IMAD.MOV.U32 R23, RZ, RZ, 0x1 ;  /* 0x00000001ff177424 */ /* 0x000fe200078e00ff */
[----:B------:R-:W-:-:S02]  /*03e0*/  ISETP.NE.AND P3, PT, R5, RZ, PT ;  /* 0x000000ff0500720c */ /* 0x000fc40003f65270 */
[----:B------:R-:W-:Y:S01]  /*03f0*/  SHF.R.S32.HI R7, RZ, 0x1f, R6 ;  /* 0x0000001fff077819 */ /* 0x000fe20000011406 */
[----:B------:R-:W-:Y:S01]  /*0400*/  IMAD.IADD R8, R3, 0x1, -R8 ;  /* 0x0000000103087824 */ /* 0x000fe200078e0a08 */
[----:B------:R-:W3:Y:S02]  /*0410*/  LDC R13, c[0x0][0x140] ;  /* 0x00005000ff0d7b82 */ /* 0x000ee40000000800 */
[----:B------:R-:W-:Y:S02]  /*0420*/  LEA.HI R7, R7, R6, RZ, 0x3 ;  /* 0x0000000607077211 */ /* 0x000fe400078f18ff */
[----:B-----5:R-:W-:Y:S02]  /*0430*/  ISETP.NE.OR P0, PT, R0, RZ, !P0 ;  /* 0x000000ff0000720c */ /* 0x020fe40004705670 */
[--C-:B------:R-:W-:Y:S02]  /*0440*/  SHF.R.S32.HI R0, RZ, 0x3, R7.reuse ;  /* 0x00000003ff007819 */ /* 0x100fe40000011407 */
[----:B------:R-:W-:-:S02]  /*0450*/  SHF.R.S32.HI R7, RZ, 0x1f, R7 ;  /* 0x0000001fff077819 */ /* 0x000fc40000011407 */
[----:B0-----:R-:W-:Y:S02]  /*0460*/  I2FP.F32.U32 R9, UR8 ;  /* 0x0000000800097c45 */ /* 0x001fe40008201000 */
[----:B------:R-:W-:-:S03]  /*0470*/  LEA.HI R7, R7, R0, RZ, 0x2 ;  /* 0x0000000007077211 */ /* 0x000fc600078f10ff */
[----:B------:R-:W-:Y:S01]  /*0480*/  FMUL R9, R9, UR4 ;  /* 0x0000000409097c20 */ /* 0x000fe20008400000 */
[----:B------:R-:W-:Y:S01]  /*0490*/  LOP3.LUT R7, R7, 0xfffffffc, RZ, 0xc0, !PT ;  /* 0xfffffffc07077812 */ /* 0x000fe200078ec0ff */
[----:B------:R-:W-:Y:S01]  /*04a0*/  VOTEU.ALL UP0, P0 ;  /* 0x00000000003f7886 */ /* 0x000fe20000000000 */
[----:B-1----:R-:W-:Y:S01]  /*04b0*/  I2FP.F32.U32 R3, R4 ;  /* 0x0000000400037245 */ /* 0x002fe20000201000 */
[----:B------:R-:W-:Y:S01]  /*04c0*/  ULDC UR4, c[0x0][0x154] ;  /* 0x0000550000047ab9 */ /* 0x000fe20000000800 */
[----:B------:R-:W-:Y:S01]  /*04d0*/  VOTEU.ALL UP1, P0 ;  /* 0x00000000003f7886 */ /* 0x000fe20000020000 */
[----:B------:R-:W0:Y:S01]  /*04e0*/  F2I.U32.TRUNC.NTZ R9, R9 ;  /* 0x0000000900097305 */ /* 0x000e22000020f000 */
[----:B------:R-:W-:Y:S01]  /*04f0*/  IMAD.IADD R7, R0, 0x1, -R7 ;  /* 0x0000000100077824 */ /* 0x000fe200078e0a07 */
[----:B------:R-:W1:Y:S01]  /*0500*/  @!UP0 S2UR UR7, SR_CgaCtaId ;  /* 0x00000000000789c3 */ /* 0x000e620000008800 */
[----:B------:R-:W-:Y:S01]  /*0510*/  FMUL R12, R3, UR4 ;  /* 0x00000004030c7c20 */ /* 0x000fe20008400000 */
[----:B------:R-:W-:Y:S01]  /*0520*/  UMOV UR4, 0x20 ;  /* 0x0000002000047882 */ /* 0x000fe20000000000 */
[----:B------:R-:W-:Y:S01]  /*0530*/  IMAD R8, R8, 0x4, R7 ;  /* 0x0000000408087824 */ /* 0x000fe200078e0207 */
[----:B------:R-:W-:Y:S01]  /*0540*/  @!UP0 UMOV UR6, 0x400 ;  /* 0x0000040000068882 */ /* 0x000fe20000000000 */
[----:B------:R-:W-:-:S04]  /*0550*/  @!UP0 UIADD3 UR4, -UR4, 0x100000, URZ ;  /* 0x0010000004048890 */ /* 0x000fc8000fffe13f */
[----:B------:R-:W-:Y:S02]  /*0560*/  @!UP0 USHF.L.U32 UR5, UR4, 0xb, URZ ;  /* 0x0000000b04058899 */ /* 0x000fe4000800063f */
[----:B------:R-:W-:Y:S01]  /*0570*/  @!UP0 USHF.L.U32 UR4, UR4, 0x1, URZ ;  /* 0x0000000104048899 */ /* 0x000fe2000800063f */
[----:B---3--:R-:W-:Y:S01]  /*0580*/  ISETP.EQ.U32.AND P2, PT, R13, 0x1, PT ;  /* 0x000000010d00780c */ /* 0x008fe20003f42070 */
[----:B------:R-:W3:Y:S01]  /*0590*/  F2I.U32.TRUNC.NTZ R12, R12 ;  /* 0x0000000c000c7305 */ /* 0x000ee2000020f000 */
[----:B------:R-:W-:Y:S01]  /*05a0*/  LEA.HI R0, R8, R8, RZ, 0x1 ;  /* 0x0000000808007211 */ /* 0x000fe200078f08ff */
[----:B------:R-:W5:Y:S03]  /*05b0*/  LDC R7, c[0x0][0x148] ;  /* 0x00005200ff077b82 */ /* 0x000f660000000800 */
[----:B------:R-:W-:Y:S01]  /*05c0*/  LOP3.LUT R11, R0, 0xfffffffe, RZ, 0xc0, !PT ;  /* 0xfffffffe000b7812 */ /* 0x000fe200078ec0ff */
[----:B0-----:R-:W-:Y:S01]  /*05d0*/  IMAD.MOV R15, RZ, RZ, -R9 ;  /* 0x000000ffff0f7224 */ /* 0x001fe200078e0a09 */
[----:B------:R-:W-:-:S03]  /*05e0*/  SHF.R.S32.HI R9, RZ, 0x1f, R2 ;  /* 0x0000001fff097819 */ /* 0x000fc60000011402 */
[----:B--2---:R-:W-:Y:S01]  /*05f0*/  IMAD R3, R10, R15, UR8 ;  /* 0x000000080a037e24 */ /* 0x004fe2000f8e020f */
[----:B------:R-:W-:Y:S01]  /*0600*/  LEA.HI R9, R9, R2, RZ, 0x2 ;  /* 0x0000000209097211 */ /* 0x000fe200078f10ff */
[C---:B------:R-:W-:Y:S02]  /*0610*/  IMAD.IADD R0, R8.reuse, 0x1, -R11 ;  /* 0x0000000108007824 */ /* 0x040fe400078e0a0b */
[----:B------:R-:W-:Y:S01]  /*0620*/  IMAD.SHL.U32 R11, R8, 0x4, RZ ;  /* 0x00000004080b7824 */ /* 0x000fe200078e00ff */
[----:B------:R-:W-:Y:S01]  /*0630*/  LOP3.LUT R9, R9, 0xfffffffc, RZ, 0xc0, !PT ;  /* 0xfffffffc09097812 */ /* 0x000fe200078ec0ff */
[----:B---3--:R-:W-:Y:S01]  /*0640*/  IMAD.MOV R21, RZ, RZ, -R12 ;  /* 0x000000ffff157224 */ /* 0x008fe200078e0a0c */
[----:B------:R-:W-:Y:S01]  /*0650*/  ISETP.NE.AND P4, PT, R0, R3, PT ;  /* 0x000000030000720c */ /* 0x000fe20003f85270 */
[----:B-1----:R-:W-:Y:S01]  /*0660*/  @!UP0 ULEA UR6, UR7, UR6, 0x18 ;  /* 0x0000000607068291 */ /* 0x002fe2000f8ec03f */
[----:B------:R-:W-:Y:S01]  /*0670*/  LOP3.LUT R22, R8, 0xc, R11, 0x78, !PT ;  /* 0x0000000c08167812 */ /* 0x000fe200078e780b */
[----:B------:R-:W-:Y:S01]  /*0680*/  IMAD.IADD R0, R2, 0x1, -R9 ;  /* 0x0000000102007824 */ /* 0x000fe200078e0a09 */
[----:B------:R-:W-:Y:S01]  /*0690*/  VOTEU.ALL UP0, P0 ;  /* 0x00000000003f7886 */ /* 0x000fe20000000000 */
[----:B------:R-:W-:Y:S01]  /*06a0*/  LOP3.LUT P0, RZ, R6, 0x7, RZ, 0xc0, !PT ;  /* 0x0000000706ff7812 */ /* 0x000fe2000780c0ff */
[----:B------:R-:W-:-:S02]  /*06b0*/  VIADD R6, R5, 0xffffffff ;  /* 0xffffffff05067836 */ /* 0x000fc40000000000 */
[----:B------:R-:W-:Y:S01]  /*06c0*/  ISETP.NE.AND P1, PT, R0, 0x3, PT ;  /* 0x000000030000780c */ /* 0x000fe20003f25270 */
[----:B-----5:R-:W-:Y:S01]  /*06d0*/  IMAD R9, R7, R21, R4 ;  /* 0x0000001507097224 */ /* 0x020fe200078e0204 */
[----:B------:R-:W-:Y:S02]  /*06e0*/  ISETP.LT.U32.AND P0, PT, R22, 0x2, !P0 ;  /* 0x000000021600780c */ /* 0x000fe40004701070 */
[----:B------:R-:W-:Y:S01]  /*06f0*/  ISETP.EQ.OR P1, PT, R0, RZ, !P1 ;  /* 0x000000ff0000720c */ /* 0x000fe20004f22670 */
[----:B------:R-:W0:Y:S02]  /*0700*/  FENCE.VIEW.ASYNC.S ;  /* 0x00000000000073c6 */ /* 0x000e240000000000 */
[----:B0-----:R0:W1:Y:S01]  /*0710*/  @!UP0 SYNCS.EXCH.64 URZ, [UR6+0x60], UR4 ;  /* 0x00006004063f85b2 */ /* 0x0010620008000100 */
[----:B------:R-:W-:Y:S02]  /*0720*/  @P4 LEA.HI R2, R22, R22, RZ, 0x1 ;  /* 0x0000001616024211 */ /* 0x000fe400078f08ff */
[----:B------:R-:W-:-:S02]  /*0730*/  ISETP.EQ.AND P1, PT, R5, RZ, P1 ;  /* 0x000000ff0500720c */ /* 0x000fc40000f22270 */
[----:B------:R-:W-:Y:S02]  /*0740*/  @P4 SHF.R.S32.HI R2, RZ, 0x1, R2 ;  /* 0x00000001ff024819 */ /* 0x000fe40000011402 */
[----:B------:R-:W-:Y:S02]  /*0750*/  ISETP.GE.U32.AND P6, PT, R6, 0x2, PT ;  /* 0x000000020600780c */ /* 0x000fe40003fc6070 */
[----:B------:R-:W-:Y:S02]  /*0760*/  @P4 ISETP.NE.AND P5, PT, R2, R9, PT ;  /* 0x000000090200420c */ /* 0x000fe40003fa5270 */
[----:B------:R-:W-:Y:S02]  /*0770*/  SEL R2, RZ, 0x1, !P0 ;  /* 0x00000001ff027807 */ /* 0x000fe40004000000 */
[----:B------:R-:W-:Y:S02]  /*0780*/  @P4 SEL R23, RZ, 0x1, P5 ;  /* 0x00000001ff174807 */ /* 0x000fe40002800000 */
[----:B------:R-:W-:Y:S01]  /*0790*/  SEL R19, RZ, 0x1, !P1 ;  /* 0x00000001ff137807 */ /* 0x000fe20004800000 */
[----:B------:R0:W2:Y:S01]  /*07a0*/  @!UP1 SYNCS.EXCH.64 URZ, [UR6+0x68], UR4 ;  /* 0x00006804063f95b2 */ /* 0x0000a20008000100 */
[----:B------:R-:W-:Y:S01]  /*07b0*/  LOP3.LUT R23, R23, R2, RZ, 0xc0, !PT ;  /* 0x0000000217177212 */ /* 0x000fe200078ec0ff */
[----:B------:R-:W-:Y:S01]  /*07c0*/  NOP ;  /* 0x0000000000007918 */ /* 0x000fe20000000000 */
[----:B------:R-:W-:Y:S01]  /*07d0*/  SEL R19, R19, 0x2, P6 ;  /* 0x0000000213137807 */ /* 0x000fe20003000000 */
[----:B------:R-:W-:Y:S06]  /*07e0*/  @!P2 BRA `(.L_x_3) ;  /* 0x000000000008a947 */ /* 0x000fec0003800000 */
[----:B-12-4-:R-:W-:Y:S01]  /*07f0*/  UCGABAR_ARV ;  /* 0x00000000000079c7 */ /* 0x016fe20008000000 */
[----:B------:R-:W-:Y:S05]  /*0800*/  BRA `(.L_x_4) ;  /* 0x0000000000047947 */ /* 0x000fea0003800000 */
.L_x_3:
[----:B-12-4-:R-:W-:Y:S01]  /*0810*/  NOP ;  /* 0x0000000000007918 */ /* 0x016fe20000000000 */
.L_x_4:
[----:B------:R-:W1:Y:S01]  /*0820*/  LDC R2, c[0x0][0x65c] ;  /* 0x00019700ff027b82 */ /* 0x000e620000000800 */
[----:B------:R-:W-:Y:S02]  /*0830*/  IMAD.U32 R8, RZ, RZ, UR8 ;  /* 0x00000008ff087e24 */ /* 0x000fe4000f8e00ff */
[----:B------:R-:W-:Y:S01]  /*0840*/  IMAD.MOV.U32 R9, RZ, RZ, RZ ;  /* 0x000000ffff097224 */ /* 0x000fe200078e00ff */
[----:B-1----:R-:W-:-:S04]  /*0850*/  ISETP.NE.AND P1, PT, R2, 0x1, PT ;  /* 0x000000010200780c */ /* 0x002fc80003f25270 */
[----:B------:R-:W-:-:S09]  /*0860*/  P2R R5, PR, RZ, 0x2 ;  /* 0x00000002ff057803 */ /* 0x000fd20000000000 */
[----:B------:R-:W1:Y:S01]  /*0870*/  @P1 LDC R17, c[0x0][0x10] ;  /* 0x00000400ff111b82 */ /* 0x000e620000000800 */
[----:B------:R-:W-:Y:S02]  /*0880*/  @P1 IMAD.MOV.U32 R5, RZ, RZ, RZ ;  /* 0x000000ffff051224 */ /* 0x000fe400078e00ff */
[----:B------:R-:W-:-:S05]  /*0890*/  @P1 IMAD.MOV.U32 R13, RZ, RZ, RZ ;  /* 0x000000ffff0d1224 */ /* 0x000fca00078e00ff */
[----:B------:R-:W2:Y:S01]  /*08a0*/  @!P1 LDC R11, c[0x0][0xc] ;  /* 0x00000300ff0b9b82 */ /* 0x000ea20000000800 */
[----:B-1----:R-:W-:-:S04]  /*08b0*/  @P1 IMAD.WIDE.U32 R16, R17, UR8, R4 ;  /* 0x0000000811101c25 */ /* 0x002fc8000f8e0004 */
[----:B------:R-:W-:Y:S02]  /*08c0*/  @P1 IMAD.IADD R17, R17, 0x1, R13 ;  /* 0x0000000111111824 */ /* 0x000fe400078e020d */
[----:B--2---:R-:W-:-:S04]  /*08d0*/  @!P1 IMAD.WIDE.U32 R8, R4, R11, R8 ;  /* 0x0000000b04089225 */ /* 0x004fc800078e0008 */
[----:B------:R-:W-:Y:S02]  /*08e0*/  @!P1 IMAD.MOV.U32 R16, RZ, RZ, R8 ;  /* 0x000000ffff109224 */ /* 0x000fe400078e0008 */
[----:B------:R-:W-:Y:S01]  /*08f0*/  @!P1 IMAD.MOV.U32 R17, RZ, RZ, R9 ;  /* 0x000000ffff119224 */ /* 0x000fe200078e0009 */
[----:B------:R-:W-:Y:S06]  /*0900*/  @!P2 BRA `(.L_x_5) ;  /* 0x00000000000ca947 */ /* 0x000fec0003800000 */
[----:B------:R-:W-:Y:S01]  /*0910*/  UCGABAR_WAIT ;  /* 0x0000000000007dc7 */ /* 0x000fe20008000000 */
[----:B------:R-:W-:Y:S01]  /*0920*/  CCTL.IVALL ;  /* 0x00000000ff00798f */ /* 0x000fe20002000000 */
[----:B------:R-:W-:Y:S05]  /*0930*/  BRA `(.L_x_6) ;  /* 0x0000000000047947 */ /* 0x000fea0003800000 */
.L_x_5:
[----:B------:R-:W-:Y:S06]  /*0940*/  BAR.SYNC.DEFER_BLOCKING 0x0 ;  /* 0x0000000000007b1d */ /* 0x000fec0000010000 */
.L_x_6:
[----:B------:R-:W-:Y:S05]  /*0950*/  @!P3 BRA `(.L_x_7) ;  /* 0x0000005c00e0b947 */ /* 0x000fea0003800000 */
[----:B------:R-:W-:-:S13]  /*0960*/  ISETP.GT.U32.AND P0, PT, R6, 0x1, PT ;  /* 0x000000010600780c */ /* 0x000fda0003f04070 */
[----:B0-----:R-:W-:Y:S05]  /*0970*/  @P0 EXIT ;  /* 0x000000000000094d */ /* 0x001fea0003800000 */
[----:B------:R-:W-:Y:S01]  /*0980*/  ULDC.64 UR4, c[0x0][0x650] ;  /* 0x0001940000047ab9 */ /* 0x000fe20000000a00 */
[----:B------:R-:W-:Y:S01]  /*0990*/  PRMT R0, RZ, 0x7610, R0 ;  /* 0x00007610ff007816 */ /* 0x000fe20000000000 */
[----:B------:R-:W-:Y:S01]  /*09a0*/  IMAD.MOV.U32 R76, RZ, RZ, -0x1 ;  /* 0xffffffffff4c7424 */ /* 0x000fe200078e00ff */
[----:B------:R-:W-:Y:S01]  /*09b0*/  ISETP.GE.U32.AND P0, PT, R16, UR4, PT ;  /* 0x0000000410007c0c */ /* 0x000fe2000bf06070 */
[----:B------:R-:W-:Y:S02]  /*09c0*/  IMAD.MOV.U32 R77, RZ, RZ, -0x1 ;  /* 0xffffffffff4d7424 */ /* 0x000fe400078e00ff */
[----:B------:R-:W-:Y:S01]  /*09d0*/  IMAD.MOV.U32 R73, RZ, RZ, -0x1 ;  /* 0xffffffffff497424 */ /* 0x000fe200078e00ff */
[----:B------:R-:W-:-:S13]  /*09e0*/  ISETP.GE.U32.AND.EX P0, PT, R17, UR5, PT, P0 ;  /* 0x0000000511007c0c */ /* 0x000fda000bf06100 */
[----:B------:R-:W-:Y:S05]  /*09f0*/  @P0 BRA `(.L_x_8) ;  /* 0x0000000400280947 */ /* 0x000fea0003800000 */
[----:B------:R-:W0:Y:S01]  /*0a00*/  LDC.64 R24, c[0x0][0x628] ;  /* 0x00018a00ff187b82 */ /* 0x000e220000000a00 */
[----:B------:R-:W-:Y:S02]  /*0a10*/  IMAD.MOV.U32 R8, RZ, RZ, R16 ;  /* 0x000000ffff087224 */ /* 0x000fe400078e0010 */
[----:B------:R-:W-:-:S05]  /*0a20*/  IMAD.MOV.U32 R9, RZ, RZ, R17 ;  /* 0x000000ffff097224 */ /* 0x000fca00078e0011 */
[----:B------:R-:W1:Y:S08]  /*0a30*/  LDC R0, c[0x0][0x630] ;  /* 0x00018c00ff007b82 */ /* 0x000e700000000800 */
[----:B------:R-:W2:Y:S01]  /*0a40*/  LDC.64 R26, c[0x0][0x620] ;  /* 0x00018800ff1a7b82 */ /* 0x000ea20000000a00 */
[----:B0-----:R-:W-:-:S04]  /*0a50*/  ISETP.NE.U32.AND P0, PT, R24, RZ, PT ;  /* 0x000000ff1800720c */ /* 0x001fc80003f05070 */
[----:B------:R-:W-:-:S13]  /*0a60*/  ISETP.NE.AND.EX P0, PT, R25, RZ, PT, P0 ;  /* 0x000000ff1900720c */ /* 0x000fda0003f05300 */
[----:B-12---:R-:W-:Y:S05]  /*0a70*/  @!P0 BRA `(.L_x_9) ;  /* 0x0000000000288947 */ /* 0x006fea0003800000 */
[----:B------:R-:W0:Y:S02]  /*0a80*/  LDC R13, c[0x0][0x634] ;  /* 0x00018d00ff0d7b82 */ /* 0x000e240000000800 */
[----:B0-----:R-:W-:-:S05]  /*0a90*/  IADD3 R13, P0, R16, R13, RZ ;  /* 0x0000000d100d7210 */ /* 0x001fca0007f1e0ff */
[----:B------:R-:W-:-:S04]  /*0aa0*/  IMAD.X R15, RZ, RZ, R17, P0 ;  /* 0x000000ffff0f7224 */ /* 0x000fc800000e0611 */
[----:B------:R-:W-:-:S04]  /*0ab0*/  IMAD.WIDE.U32 R8, R15, R24, RZ ;  /* 0x000000180f087225 */ /* 0x000fc800078e00ff */
[----:B------:R-:W-:-:S04]  /*0ac0*/  IMAD.WIDE.U32 R10, P0, R13, R25, R8 ;  /* 0x000000190d0a7225 */ /* 0x000fc80007800008 */
[----:B------:R-:W-:-:S04]  /*0ad0*/  IMAD.WIDE.U32 R8, R13, R24, RZ ;  /* 0x000000180d087225 */ /* 0x000fc800078e00ff */
[----:B------:R-:W-:Y:S01]  /*0ae0*/  IMAD.X R13, RZ, RZ, RZ, P0 ;  /* 0x000000ffff0d7224 */ /* 0x000fe200000e06ff */
[----:B------:R-:W-:Y:S01]  /*0af0*/  IADD3 RZ, P0, R9, R10, RZ ;  /* 0x0000000a09ff7210 */ /* 0x000fe20007f1e0ff */
[----:B------:R-:W-:-:S04]  /*0b00*/  IMAD.MOV.U32 R12, RZ, RZ, R11 ;  /* 0x000000ffff0c7224 */ /* 0x000fc800078e000b */
[----:B------:R-:W-:-:S08]  /*0b10*/  IMAD.WIDE.U32.X R8, R15, R25, R12, P0 ;  /* 0x000000190f087225 */ /* 0x000fd000000e040c */
.L_x_9:
[----:B------:R-:W0:Y:S01]  /*0b20*/  LDC.64 R24, c[0x0][0x640] ;  /* 0x00019000ff187b82 */ /* 0x000e220000000a00 */
[-CC-:B------:R-:W-:Y:S01]  /*0b30*/  SHF.R.U64 R73, R8, R0.reuse, R9.reuse ;  /* 0x0000000008497219 */ /* 0x180fe20000001209 */
[----:B------:R-:W-:Y:S01]  /*0b40*/  IMAD R30, R7, R21, R4 ;  /* 0x00000015071e7224 */ /* 0x000fe200078e0204 */
[----:B------:R-:W-:Y:S01]  /*0b50*/  SHF.R.U32.HI R0, RZ, R0, R9 ;  /* 0x00000000ff007219 */ /* 0x000fe20000011609 */
[----:B------:R-:W-:Y:S01]  /*0b60*/  IMAD.MOV.U32 R21, RZ, RZ, 0x1 ;  /* 0x00000001ff157424 */ /* 0x000fe200078e00ff */
[----:B------:R-:W-:-:S03]  /*0b70*/  IADD3 R5, P0, RZ, -R73, RZ ;  /* 0x80000049ff057210 */ /* 0x000fc60007f1e0ff */
[----:B------:R-:W1:Y:S02]  /*0b80*/  LDC R6, c[0x0][0x618] ;  /* 0x00018600ff067b82 */ /* 0x000e640000000800 */
[----:B------:R-:W-:-:S04]  /*0b90*/  IMAD.X R9, RZ, RZ, ~R0, P0 ;  /* 0x000000ffff097224 */ /* 0x000fc800000e0e00 */
[-C--:B------:R-:W-:Y:S02]  /*0ba0*/  IMAD R0, R9, R26.reuse, RZ ;  /* 0x0000001a09007224 */ /* 0x080fe400078e02ff */
[----:B------:R-:W2:Y:S01]  /*0bb0*/  LDC R11, c[0x0][0x608] ;  /* 0x00018200ff0b7b82 */ /* 0x000ea20000000800 */
[----:B------:R-:W-:-:S04]  /*0bc0*/  IMAD.WIDE.U32 R8, R5, R26, R16 ;  /* 0x0000001a05087225 */ /* 0x000fc800078e0010 */
[----:B------:R-:W-:-:S03]  /*0bd0*/  IMAD R5, R5, R27, R0 ;  /* 0x0000001b05057224 */ /* 0x000fc600078e0200 */
[----:B------:R-:W3:Y:S01]  /*0be0*/  LDC R12, c[0x0][0x658] ;  /* 0x00019600ff0c7b82 */ /* 0x000ee20000000800 */
[----:B0-----:R-:W-:Y:S01]  /*0bf0*/  ISETP.NE.U32.AND P0, PT, R24, RZ, PT ;  /* 0x000000ff1800720c */ /* 0x001fe20003f05070 */
[----:B------:R-:W-:Y:S02]  /*0c00*/  IMAD.IADD R5, R9, 0x1, R5 ;  /* 0x0000000109057824 */ /* 0x000fe400078e0205 */
[----:B------:R-:W-:Y:S01]  /*0c10*/  IMAD.MOV.U32 R9, RZ, RZ, -0x1 ;  /* 0xffffffffff097424 */ /* 0x000fe200078e00ff */
[----:B------:R-:W-:-:S03]  /*0c20*/  ISETP.NE.AND.EX P0, PT, R25, RZ, PT, P0 ;  /* 0x000000ff1900720c */ /* 0x000fc60003f05300 */
[----:B------:R-:W0:Y:S01]  /*0c30*/  LDC R15, c[0x0][0x600] ;  /* 0x00018000ff0f7b82 */ /* 0x000e220000000800 */
[-CC-:B-1----:R-:W-:Y:S02]  /*0c40*/  SHF.R.U64 R13, R8, R6.reuse, R5.reuse ;  /* 0x00000006080d7219 */ /* 0x182fe40000001205 */
[----:B------:R-:W-:-:S05]  /*0c50*/  SHF.R.U32.HI R0, RZ, R6, R5 ;  /* 0x00000006ff007219 */ /* 0x000fca0000011605 */
[----:B------:R-:W1:Y:S01]  /*0c60*/  LDC R14, c[0x0][0x648] ;  /* 0x00019200ff0e7b82 */ /* 0x000e620000000800 */
[-CC-:B--2---:R-:W-:Y:S02]  /*0c70*/  SHF.R.U64 R27, R13, R11.reuse, R0.reuse ;  /* 0x0000000b0d1b7219 */ /* 0x184fe40000001200 */
[----:B------:R-:W-:-:S05]  /*0c80*/  SHF.R.U32.HI R5, RZ, R11, R0 ;  /* 0x0000000bff057219 */ /* 0x000fca0000011600 */
[----:B------:R-:W2:Y:S01]  /*0c90*/  LDC R20, c[0x0][0x638] ;  /* 0x00018e00ff147b82 */ /* 0x000ea20000000800 */
[-CC-:B---3--:R-:W-:Y:S02]  /*0ca0*/  SHF.R.U64 R28, R27, R12.reuse, R5.reuse ;  /* 0x0000000c1b1c7219 */ /* 0x188fe40000001205 */
[-C--:B------:R-:W-:Y:S02]  /*0cb0*/  SHF.L.U32 R0, R9, R12.reuse, RZ ;  /* 0x0000000c09007219 */ /* 0x080fe400000006ff */
[----:B------:R-:W-:Y:S01]  /*0cc0*/  SHF.R.U32.HI R5, RZ, R12, R5 ;  /* 0x0000000cff057219 */ /* 0x000fe20000011605 */
[----:B------:R-:W-:Y:S01]  /*0cd0*/  IMAD.MOV.U32 R4, RZ, RZ, R28 ;  /* 0x000000ffff047224 */ /* 0x000fe200078e001c */
[----:B------:R-:W-:Y:S01]  /*0ce0*/  LOP3.LUT R10, RZ, R0, RZ, 0x33, !PT ;  /* 0x00000000ff0a7212 */ /* 0x000fe200078e33ff */
[----:B------:R-:W3:Y:S01]  /*0cf0*/  LDC R26, c[0x0][0x610] ;  /* 0x00018400ff1a7b82 */ /* 0x000ee20000000800 */
[----:B------:R-:W-:Y:S05]  /*0d00*/  @!P0 BRA `(.L_x_10) ;  /* 0x0000000000288947 */ /* 0x000fea0003800000 */
[----:B------:R-:W4:Y:S02]  /*0d10*/  LDC R9, c[0x0][0x64c] ;  /* 0x00019300ff097b82 */ /* 0x000f240000000800 */
[----:B----4-:R-:W-:-:S05]  /*0d20*/  IADD3 R9, P0, R28, R9, RZ ;  /* 0x000000091c097210 */ /* 0x010fca0007f1e0ff */
        /* <DEDUP_REMOVED lines=8> */
.L_x_10:
[----:B-1----:R-:W-:Y:S01]  /*0db0*/  SHF.R.U64 R4, R4, R14, R5 ;  /* 0x0000000e04047219 */ /* 0x002fe20000001205 */
[----:B0-----:R-:W-:Y:S01]  /*0dc0*/  VIADD R6, R15, 0xffffffff ;  /* 0xffffffff0f067836 */ /* 0x001fe20000000000 */
[----:B------:R-:W-:Y:S02]  /*0dd0*/  SHF.L.U32 R0, R21, R12, RZ ;  /* 0x0000000c15007219 */ /* 0x000fe400000006ff */
[----:B------:R-:W-:Y:S01]  /*0de0*/  LOP3.LUT R5, R27, R10, RZ, 0xc0, !PT ;  /* 0x0000000a1b057212 */ /* 0x000fe200078ec0ff */
[----:B------:R-:W-:Y:S01]  /*0df0*/  IMAD.MOV R7, RZ, RZ, -R4 ;  /* 0x000000ffff077224 */ /* 0x000fe200078e0a04 */
[----:B------:R-:W-:Y:S02]  /*0e00*/  SEL R3, R3, R30, !P1 ;  /* 0x0000001e03037207 */ /* 0x000fe40004800000 */
[----:B------:R-:W-:Y:S01]  /*0e10*/  LOP3.LUT R6, R13, R6, RZ, 0xc0, !PT ;  /* 0x000000060d067212 */ /* 0x000fe200078ec0ff */
[----:B------:R-:W-:Y:S02]  /*0e20*/  IMAD R4, R0, R4, R5 ;  /* 0x0000000400047224 */ /* 0x000fe400078e0205 */
[----:B--2---:R-:W-:-:S02]  /*0e30*/  IMAD R0, R7, R20, R28 ;  /* 0x0000001407007224 */ /* 0x004fc400078e021c */
[----:B---3--:R-:W-:Y:S02]  /*0e40*/  IMAD R3, R4, R26, R3 ;  /* 0x0000001a04037224 */ /* 0x008fe400078e0203 */
[----:B------:R-:W-:Y:S02]  /*0e50*/  IMAD R76, R0, R15, R6 ;  /* 0x0000000f004c7224 */ /* 0x000fe400078e0206 */
[----:B------:R-:W-:-:S03]  /*0e60*/  IMAD.MOV.U32 R4, RZ, RZ, 0x1 ;  /* 0x00000001ff047424 */ /* 0x000fc600078e00ff */
[----:B------:R-:W-:Y:S02]  /*0e70*/  SEL R77, R76, R3, !P1 ;  /* 0x000000034c4d7207 */ /* 0x000fe40004800000 */
[----:B------:R-:W-:Y:S02]  /*0e80*/  PRMT R0, R4, 0x7610, R0 ;  /* 0x0000761004007816 */ /* 0x000fe40000000000 */
[----:B------:R-:W-:-:S07]  /*0e90*/  SEL R76, R3, R76, !P1 ;  /* 0x0000004c034c7207 */ /* 0x000fce0004800000 */
.L_x_8:
[----:B------:R-:W-:-:S08]  /*0ea0*/  NOP ;  /* 0x0000000000007918 */ /* 0x000fd00000000000 */
[----:B------:R-:W0:Y:S02]  /*0eb0*/  USETMAXREG.TRY_ALLOC.CTAPOOL UP0, 0xe8 ;  /* 0x000000e8000079c8 */ /* 0x000e240008000600 */
[----:B0-----:R-:W-:-:S13]  /*0ec0*/  PLOP3.LUT P0, PT, PT, PT, UP0, 0x80, 0x0 ;  /* 0x000000000000781c */ /* 0x001fda0003f0f008 */
[----:B------:R-:W-:Y:S05]  /*0ed0*/  @!P0 BRA `(.L_x_8) ;  /* 0xfffffffc00f08947 */ /* 0x000fea000383ffff */
[----:B------:R-:W-:Y:S01]  /*0ee0*/  ULDC.64 UR4, c[0x0][0x598] ;  /* 0x0001660000047ab9 */ /* 0x000fe20000000a00 */
[----:B------:R-:W-:Y:S01]  /*0ef0*/  ULDC.64 UR36, c[0x0][0x208] ;  /* 0x0000820000247ab9 */ /* 0x000fe20000000a00 */
[----:B------:R-:W-:-:S04]  /*0f00*/  ISETP.NE.U32.AND P0, PT, RZ, UR4, PT ;  /* 0x00000004ff007c0c */ /* 0x000fc8000bf05070 */
[----:B------:R-:W-:-:S13]  /*0f10*/  ISETP.NE.AND.EX P0, PT, RZ, UR5, PT, P0 ;  /* 0x00000005ff007c0c */ /* 0x000fda000bf05300 */
[----:B------:R-:W-:Y:S05]  /*0f20*/  @!P0 BRA `(.L_x_11) ;  /* 0x00000000001c8947 */ /* 0x000fea0003800000 */
[----:B------:R-:W0:Y:S02]  /*0f30*/  LDC.64 R4, c[0x0][0x598] ;  /* 0x00016600ff047b82 */ /* 0x000e240000000a00 */
[----:B0-----:R-:W2:Y:S02]  /*0f40*/  LDG.E.64 R4, desc[UR36][R4.64] ;  /* 0x0000002404047981 */ /* 0x001ea4000c1e1b00 */
[----:B--2---:R-:W-:-:S04]  /*0f50*/  ISETP.NE.U32.AND P0, PT, R4, RZ, PT ;  /* 0x000000ff0400720c */ /* 0x004fc80003f05070 */
[----:B------:R-:W-:-:S13]  /*0f60*/  ISETP.NE.AND.EX P0, PT, R5, RZ, PT, P0 ;  /* 0x000000ff0500720c */ /* 0x000fda0003f05300 */
[----:B------:R-:W-:Y:S05]  /*0f70*/  @!P0 BRA `(.L_x_11) ;  /* 0x0000000000088947 */ /* 0x000fea0003800000 */
[----:B------:R0:W5:Y:S01]  /*0f80*/  LD.E R72, desc[UR36][R4.64] ;  /* 0x0000002404487980 */ /* 0x000162000c101900 */
[----:B------:R-:W-:Y:S05]  /*0f90*/  BRA `(.L_x_12) ;  /* 0x0000000000247947 */ /* 0x000fea0003800000 */
.L_x_11:
[----:B------:R-:W-:Y:S02]  /*0fa0*/  ULDC.64 UR4, c[0x0][0x588] ;  /* 0x0001620000047ab9 */ /* 0x000fe40000000a00 */
[----:B------:R-:W-:-:S04]  /*0fb0*/  ISETP.NE.U32.AND P0, PT, RZ, UR4, PT ;  /* 0x00000004ff007c0c */ /* 0x000fc8000bf05070 */
[----:B------:R-:W-:-:S13]  /*0fc0*/  ISETP.NE.AND.EX P0, PT, RZ, UR5, PT, P0 ;  /* 0x00000005ff007c0c */ /* 0x000fda000bf05300 */
[----:B------:R-:W-:Y:S05]  /*0fd0*/  @!P0 BRA `(.L_x_13) ;  /* 0x00000000000c8947 */ /* 0x000fea0003800000 */
[----:B------:R-:W0:Y:S02]  /*0fe0*/  LDC.64 R4, c[0x0][0x588] ;  /* 0x00016200ff047b82 */ /* 0x000e240000000a00 */
[----:B0-----:R1:W5:Y:S01]  /*0ff0*/  LDG.E R72, desc[UR36][R4.64] ;  /* 0x0000002404487981 */ /* 0x001362000c1e1900 */
[----:B------:R-:W-:Y:S05]  /*1000*/  BRA `(.L_x_12) ;  /* 0x0000000000087947 */ /* 0x000fea0003800000 */
.L_x_13:
[----:B------:R-:W-:Y:S02]  /*1010*/  ULDC UR4, c[0x0][0x580] ;  /* 0x0001600000047ab9 */ /* 0x000fe40000000800 */
[----:B------:R-:W-:-:S07]  /*1020*/  IMAD.U32 R72, RZ, RZ, UR4 ;  /* 0x00000004ff487e24 */ /* 0x000fce000f8e00ff */
.L_x_12:
[----:B------:R-:W-:Y:S02]  /*1030*/  ULDC.64 UR4, c[0x0][0x5a0] ;  /* 0x0001680000047ab9 */ /* 0x000fe40000000a00 */
[----:B------:R-:W-:-:S04]  /*1040*/  ISETP.NE.U32.AND P0, PT, RZ, UR4, PT ;  /* 0x00000004ff007c0c */ /* 0x000fc8000bf05070 */
[----:B------:R-:W-:-:S13]  /*1050*/  ISETP.NE.AND.EX P0, PT, RZ, UR5, PT, P0 ;  /* 0x00000005ff007c0c */ /* 0x000fda000bf05300 */
[----:B------:R-:W-:Y:S05]  /*1060*/  @!P0 BRA `(.L_x_14) ;  /* 0x00000000001c8947 */ /* 0x000fea0003800000 */
[----:B01----:R-:W0:Y:S02]  /*1070*/  LDC.64 R4, c[0x0][0x5a0] ;  /* 0x00016800ff047b82 */ /* 0x003e240000000a00 */
[----:B0-----:R-:W2:Y:S02]  /*1080*/  LDG.E.64 R4, desc[UR36][R4.64] ;  /* 0x0000002404047981 */ /* 0x001ea4000c1e1b00 */
[----:B--2---:R-:W-:-:S04]  /*1090*/  ISETP.NE.U32.AND P0, PT, R4, RZ, PT ;  /* 0x000000ff0400720c */ /* 0x004fc80003f05070 */
[----:B------:R-:W-:-:S13]  /*10a0*/  ISETP.NE.AND.EX P0, PT, R5, RZ, PT, P0 ;  /* 0x000000ff0500720c */ /* 0x000fda0003f05300 */
[----:B------:R-:W-:Y:S05]  /*10b0*/  @!P0 BRA `(.L_x_14) ;  /* 0x0000000000088947 */ /* 0x000fea0003800000 */
[----:B------:R0:W5:Y:S01]  /*10c0*/  LD.E R74, desc[UR36][R4.64] ;  /* 0x00000024044a7980 */ /* 0x000162000c101900 */
[----:B------:R-:W-:Y:S05]  /*10d0*/  BRA `(.L_x_15) ;  /* 0x0000000000247947 */ /* 0x000fea0003800000 */
.L_x_14:
[----:B------:R-:W-:Y:S02]  /*10e0*/  ULDC.64 UR4, c[0x0][0x590] ;  /* 0x0001640000047ab9 */ /* 0x000fe40000000a00 */
[----:B------:R-:W-:-:S04]  /*10f0*/  ISETP.NE.U32.AND P0, PT, RZ, UR4, PT ;  /* 0x00000004ff007c0c */ /* 0x000fc8000bf05070 */
[----:B------:R-:W-:-:S13]  /*1100*/  ISETP.NE.AND.EX P0, PT, RZ, UR5, PT, P0 ;  /* 0x00000005ff007c0c */ /* 0x000fda000bf05300 */
[----:B------:R-:W-:Y:S05]  /*1110*/  @!P0 BRA `(.L_x_16) ;  /* 0x00000000000c8947 */ /* 0x000fea0003800000 */
[----:B------:R-:W2:Y:S02]  /*1120*/  LDC.64 R74, c[0x0][0x590] ;  /* 0x00016400ff4a7b82 */ /* 0x000ea40000000a00 */
[----:B--2---:R2:W5:Y:S01]  /*1130*/  LDG.E R74, desc[UR36][R74.64] ;  /* 0x000000244a4a7981 */ /* 0x004562000c1e1900 */
[----:B------:R-:W-:Y:S05]  /*1140*/  BRA `(.L_x_15) ;  /* 0x0000000000087947 */ /* 0x000fea0003800000 */
.L_x_16:
[----:B------:R-:W-:Y:S02]  /*1150*/  ULDC UR4, c[0x0][0x584] ;  /* 0x0001610000047ab9 */ /* 0x000fe40000000800 */
[----:B------:R-:W-:-:S07]  /*1160*/  IMAD.U32 R74, RZ, RZ, UR4 ;  /* 0x00000004ff4a7e24 */ /* 0x000fce000f8e00ff */
.L_x_15:
[----:B------:R-:W-:-:S13]  /*1170*/  LOP3.LUT P0, RZ, R0, 0xff, RZ, 0xc0, !PT ;  /* 0x000000ff00ff7812 */ /* 0x000fda000780c0ff */
[----:B------:R-:W-:Y:S05]  /*1180*/  @!P0 EXIT ;  /* 0x000000000000894d */ /* 0x000fea0003800000 */
[----:B------:R-:W-:Y:S01]  /*1190*/  ULDC UR4, c[0x0][0x28c] ;  /* 0x0000a30000047ab9 */ /* 0x000fe20000000800 */
[----:B--2---:R-:W-:Y:S01]  /*11a0*/  LOP3.LUT R75, R19, 0x1, RZ, 0xfc, !PT ;  /* 0x00000001134b7812 */ /* 0x004fe200078efcff */
[----:B------:R-:W-:Y:S01]  /*11b0*/  UIADD3 UR4, UR4, 0x3f, URZ ;  /* 0x0000003f04047890 */ /* 0x000fe2000fffe03f */
[----:B------:R-:W-:Y:S01]  /*11c0*/  UMOV UR38, URZ ;  /* 0x0000003f00267c82 */ /* 0x000fe20008000000 */
[----:B------:R-:W-:Y:S02]  /*11d0*/  UMOV UR39, URZ ;  /* 0x0000003f00277c82 */ /* 0x000fe40008000000 */
[----:B------:R-:W-:-:S04]  /*11e0*/  USHF.R.S32.HI UR5, URZ, 0x1f, UR4 ;  /* 0x0000001f3f057899 */ /* 0x000fc80008011404 */
[----:B------:R-:W-:-:S04]  /*11f0*/  ULEA.HI UR5, UR5, UR4, URZ, 0x6 ;  /* 0x0000000405057291 */ /* 0x000fc8000f8f303f */
[----:B------:R-:W-:-:S12]  /*1200*/  USHF.R.S32.HI UR40, URZ, 0x6, UR5 ;  /* 0x000000063f287899 */ /* 0x000fd80008011405 */
.L_x_130:
[----:B------:R-:W-:Y:S01]  /*1210*/  LOP3.LUT R0, R18, 0x80, RZ, 0xc0, !PT ;  /* 0x0000008012007812 */ /* 0x000fe200078ec0ff */
[----:B------:R-:W2:Y:S01]  /*1220*/  S2UR UR7, SR_CgaCtaId ;  /* 0x00000000000779c3 */ /* 0x000ea20000008800 */
[----:B------:R-:W-:Y:S02]  /*1230*/  UMOV UR6, 0x400 ;  /* 0x0000040000067882 */ /* 0x000fe40000000000 */
[----:B------:R-:W-:-:S06]  /*1240*/  SHF.R.U32.HI R0, RZ, 0x7, R0 ;  /* 0x00000007ff007819 */ /* 0x000fcc0000011600 */
[----:B---3--:R-:W3:Y:S01]  /*1250*/  SHFL.IDX PT, R0, R0, RZ, 0x1f ;  /* 0x00001fff00007589 */ /* 0x008ee200000e0000 */
[----:B--2---:R-:W-:Y:S01]  /*1260*/  ULEA UR42, UR7, UR6, 0x18 ;  /* 0x00000006072a7291 */ /* 0x004fe2000f8ec03f */
[----:B---3--:R-:W-:-:S13]  /*1270*/  R2UR UR4, R0 ;  /* 0x00000000000472ca */ /* 0x008fda00000e0000 */
[----:B------:R-:W-:-:S04]  /*1280*/  ULEA.HI UR5, UR4, UR4, URZ, 0x1 ;  /* 0x0000000404057291 */ /* 0x000fc8000f8f083f */
[----:B------:R-:W-:-:S04]  /*1290*/  ULOP3.LUT UR5, UR5, 0x7fffe, URZ, 0xc0, !UPT ;  /* 0x0007fffe05057892 */ /* 0x000fc8000f8ec03f */
[----:B------:R-:W-:-:S03]  /*12a0*/  UIADD3 UR5, UR4, -UR5, URZ ;  /* 0x8000000504057290 */ /* 0x000fc6000fffe03f */
[----:B------:R-:W-:Y:S01]  /*12b0*/  ULDC UR4, c[0x0][0x28c] ;  /* 0x0000a30000047ab9 */ /* 0x000fe20000000800 */
[----:B------:R-:W-:Y:S01]  /*12c0*/  ULEA UR5, UR5, UR42, 0xd ;  /* 0x0000002a05057291 */ /* 0x000fe2000f8e683f */
[----:B------:R-:W-:-:S03]  /*12d0*/  ISETP.LT.AND P0, PT, RZ, UR4, PT ;  /* 0x00000004ff007c0c */ /* 0x000fc6000bf01270 */
[----:B------:R-:W-:-:S04]  /*12e0*/  UIADD3 UR5, UR5, 0x100, URZ ;  /* 0x0000010005057890 */ /* 0x000fc8000fffe03f */
[----:B------:R-:W-:-:S04]  /*12f0*/  USHF.R.U32.HI UR5, URZ, 0x4, UR5 ;  /* 0x000000043f057899 */ /* 0x000fc80008011605 */
[----:B------:R-:W-:Y:S02]  /*1300*/  ULOP3.LUT UR41, UR5, 0x3fff, URZ, 0xc0, !UPT ;  /* 0x00003fff05297892 */ /* 0x000fe4000f8ec03f */
[----:B01--45:R-:W-:Y:S10]  /*1310*/  @P0 BRA `(.L_x_17) ;  /* 0x0000000000400947 */ /* 0x033ff40003800000 */
[----:B------:R-:W-:Y:S01]  /*1320*/  MOV R0, 0x0 ;  /* 0x0000000000007802 */ /* 0x000fe20000000f00 */
[----:B------:R-:W-:Y:S01]  /*1330*/  ULDC.64 UR4, c[0x4][0x68] ;  /* 0x01001a0000047ab9 */ /* 0x000fe20000000a00 */
[----:B------:R-:W-:Y:S01]  /*1340*/  ULDC.64 UR6, c[0x4][0x8] ;  /* 0x0100020000067ab9 */ /* 0x000fe20000000a00 */
[----:B01----:R-:W-:Y:S01]  /*1350*/  IMAD.U32 R4, RZ, RZ, UR4 ;  /* 0x00000004ff047e24 */ /* 0x003fe2000f8e00ff */
[----:B------:R0:W1:Y:S01]  /*1360*/  LDC.64 R14, c[0x4][R0] ;  /* 0x01000000000e7b82 */ /* 0x0000620000000a00 */
[----:B------:R-:W-:Y:S01]  /*1370*/  IMAD.U32 R5, RZ, RZ, UR5 ;  /* 0x00000005ff057e24 */ /* 0x000fe2000f8e00ff */
[----:B------:R-:W-:Y:S01]  /*1380*/  ULDC.64 UR4, c[0x4][0x70] ;  /* 0x01001c0000047ab9 */ /* 0x000fe20000000a00 */
[----:B------:R-:W-:Y:S02]  /*1390*/  IMAD.U32 R10, RZ, RZ, UR6 ;  /* 0x00000006ff0a7e24 */ /* 0x000fe4000f8e00ff */
[----:B------:R-:W-:Y:S02]  /*13a0*/  IMAD.U32 R6, RZ, RZ, UR4 ;  /* 0x00000004ff067e24 */ /* 0x000fe4000f8e00ff */
[----:B------:R-:W-:-:S02]  /*13b0*/  IMAD.U32 R7, RZ, RZ, UR5 ;  /* 0x00000005ff077e24 */ /* 0x000fc4000f8e00ff */
[----:B------:R-:W-:Y:S02]  /*13c0*/  IMAD.U32 R11, RZ, RZ, UR7 ;  /* 0x00000007ff0b7e24 */ /* 0x000fe4000f8e00ff */
[----:B------:R-:W-:Y:S02]  /*13d0*/  IMAD.MOV.U32 R8, RZ, RZ, 0x1e1 ;  /* 0x000001e1ff087424 */ /* 0x000fe400078e00ff */
[----:B------:R-:W-:Y:S02]  /*13e0*/  IMAD.MOV.U32 R12, RZ, RZ, 0x1 ;  /* 0x00000001ff0c7424 */ /* 0x000fe400078e00ff */
[----:B0-----:R-:W-:-:S07]  /*13f0*/  IMAD.MOV.U32 R13, RZ, RZ, RZ ;  /* 0x000000ffff0d7224 */ /* 0x001fce00078e00ff */
[----:B------:R-:W-:-:S07]  /*1400*/  LEPC R20, `(.L_x_17) ;  /* 0x000000001014794e */ /* 0x000fce0000000000 */
[----:B-1---5:R-:W-:Y:S05]  /*1410*/  CALL.ABS.NOINC R14 ;  /* 0x000000000e007343 */ /* 0x022fea0003c00000 */
.L_x_17:
[----:B------:R-:W-:-:S13]  /*1420*/  ISETP.NE.AND P0, PT, R75, 0x3, PT ;  /* 0x000000034b00780c */ /* 0x000fda0003f05270 */
[----:B------:R-:W-:Y:S05]  /*1430*/  @!P0 BRA `(.L_x_18) ;  /* 0x0000000000048947 */ /* 0x000fea0003800000 */
[----:B------:R-:W-:Y:S01]  /*1440*/  BPT.TRAP 0x1 ;  /* 0x000000040000795c */ /* 0x000fe20000300000 */
.L_x_18:
[----:B------:R-:W-:Y:S02]  /*1450*/  IMAD.U32 R3, RZ, RZ, UR39 ;  /* 0x00000027ff037e24 */ /* 0x000fe4000f8e00ff */
[----:B------:R-:W-:-:S03]  /*1460*/  IMAD.U32 R0, RZ, RZ, UR38 ;  /* 0x00000026ff007e24 */ /* 0x000fc6000f8e00ff */
[----:B------:R-:W-:Y:S02]  /*1470*/  LEA R3, R3, UR42, 0x3 ;  /* 0x0000002a03037c11 */ /* 0x000fe4000f8e18ff */
[----:B------:R-:W-:-:S04]  /*1480*/  SHF.L.U32 R0, R0, 0x1f, RZ ;  /* 0x0000001f00007819 */ /* 0x000fc800000006ff */
[----:B------:R2:W3:Y:S01]  /*1490*/  SYNCS.PHASECHK.TRANS64.TRYWAIT P1, [R3+URZ], R0 ;  /* 0x00000000030075a7 */ /* 0x0004e2000802017f */
[----:B------:R-:W-:Y:S05]  /*14a0*/  @!P0 BRA `(.L_x_19) ;  /* 0x0000000000048947 */ /* 0x000fea0003800000 */
[----:B------:R-:W-:Y:S01]  /*14b0*/  BPT.TRAP 0x1 ;  /* 0x000000040000795c */ /* 0x000fe20000300000 */
.L_x_19:
[----:B---3--:R-:W-:Y:S05]  /*14c0*/  @P1 BRA `(.L_x_20) ;  /* 0x0000000000081947 */ /* 0x008fea0003800000 */
[----:B------:R-:W3:Y:S02]  /*14d0*/  SYNCS.PHASECHK.TRANS64.TRYWAIT P1, [R3+URZ], R0 ;  /* 0x00000000030075a7 */ /* 0x000ee4000802017f */
[----:B---3--:R-:W-:Y:S05]  /*14e0*/  @!P1 BRA `(.L_x_21) ;  /* 0x0000006800849947 */ /* 0x008fea0003800000 */
.L_x_20:
[----:B------:R-:W-:-:S04]  /*14f0*/  UISETP.LT.AND UP0, UPT, UR40, 0x1, UPT ;  /* 0x000000012800788c */ /* 0x000fc8000bf01270 */
[----:B------:R-:W-:-:S06]  /*1500*/  USEL UR4, UR40, 0x1, UP0 ;  /* 0x0000000128047887 */ /* 0x000fcc0008000000 */
[----:B--23--:R-:W-:Y:S01]  /*1510*/  IMAD.U32 R0, RZ, RZ, UR4 ;  /* 0x00000004ff007e24 */ /* 0x00cfe2000f8e00ff */
[----:B------:R-:W-:Y:S05]  /*1520*/  WARPSYNC.ALL ;  /* 0x0000000000007948 */ /* 0x000fea0003800000 */
[----:B------:R-:W-:-:S04]  /*1530*/  IADD3 R0, -R0, UR40, RZ ;  /* 0x0000002800007c10 */ /* 0x000fc8000fffe1ff */
[----:B------:R-:W-:Y:S01]  /*1540*/  ISETP.GE.AND P1, PT, R0, 0x1, PT ;  /* 0x000000010000780c */ /* 0x000fe20003f26270 */
[----:B------:R-:W-:Y:S01]  /*1550*/  UIADD3 UR4, UR42, 0x28100, URZ ;  /* 0x000281002a047890 */ /* 0x000fe2000fffe03f */
[----:B------:R-:W-:Y:S01]  /*1560*/  WARPGROUP.ARRIVE ;  /* 0x00000000000079c5 */ /* 0x000fe20000000000 */
[----:B------:R-:W-:Y:S01]  /*1570*/  UMOV UR13, 0x40000040 ;  /* 0x40000040000d7882 */ /* 0x000fe20000000000 */
[----:B------:R-:W-:Y:S01]  /*1580*/  UMOV UR15, 0x40000040 ;  /* 0x40000040000f7882 */ /* 0x000fe20000000000 */
[----:B------:R-:W-:Y:S01]  /*1590*/  USHF.R.U32.HI UR4, URZ, 0x4, UR4 ;  /* 0x000000043f047899 */ /* 0x000fe20008011604 */
[----:B------:R-:W-:Y:S01]  /*15a0*/  UMOV UR17, UR13 ;  /* 0x0000000d00117c82 */ /* 0x000fe20008000000 */
[----:B------:R-:W-:Y:S02]  /*15b0*/  UMOV UR19, 0x40000040 ;  /* 0x4000004000137882 */ /* 0x000fe40000000000 */
[----:B------:R-:W-:Y:S02]  /*15c0*/  ULOP3.LUT UR5, UR4, 0x3fff, URZ, 0xc0, !UPT ;  /* 0x00003fff04057892 */ /* 0x000fe4000f8ec03f */
[----:B------:R-:W-:-:S02]  /*15d0*/  ULOP3.LUT UR4, UR41, 0x10000, URZ, 0xfc, !UPT ;  /* 0x0001000029047892 */ /* 0x000fc4000f8efc3f */
[----:B------:R-:W-:Y:S02]  /*15e0*/  ULOP3.LUT UR5, UR5, 0x10000, URZ, 0xfc, !UPT ;  /* 0x0001000005057892 */ /* 0x000fe4000f8efc3f */
[----:B------:R-:W-:Y:S02]  /*15f0*/  ULEA UR6, UR39, UR4, 0xb ;  /* 0x0000000427067291 */ /* 0x000fe4000f8e583f */
[----:B------:R-:W-:Y:S01]  /*1600*/  UIMAD UR8, UR39, 0x180, UR5 ;  /* 0x00000180270878a4 */ /* 0x000fe2000f8e0205 */
[----:B------:R-:W-:Y:S01]  /*1610*/  UMOV UR21, UR13 ;  /* 0x0000000d00157c82 */ /* 0x000fe20008000000 */
[----:B------:R-:W-:Y:S02]  /*1620*/  UMOV UR23, 0x40000040 ;  /* 0x4000004000177882 */ /* 0x000fe40000000000 */
[----:B------:R-:W-:Y:S01]  /*1630*/  UIADD3 UR18, UR8, 0x80, URZ ;  /* 0x0000008008127890 */ /* 0x000fe2000fffe03f */
[----:B------:R-:W-:Y:S02]  /*1640*/  UMOV UR12, UR6 ;  /* 0x00000006000c7c82 */ /* 0x000fe40008000000 */
[----:B------:R-:W-:Y:S01]  /*1650*/  UMOV UR14, UR8 ;  /* 0x00000008000e7c82 */ /* 0x000fe20008000000 */
[----:B------:R-:W-:Y:S01]  /*1660*/  UMOV UR16, UR12 ;  /* 0x0000000c00107c82 */ /* 0x000fe20008000000 */
[----:B------:R-:W-:Y:S01]  /*1670*/  HGMMA.64x16x16.F32.BF16 R64, gdesc[UR12], RZ, !UPT, gsb0 ;  /* 0x002000000c4079f0 */ /* 0x000fe2000c0018ff */
[----:B------:R-:W-:Y:S01]  /*1680*/  UIADD3 UR22, UR8, 0x100, URZ ;  /* 0x0000010008167890 */ /* 0x000fe2000fffe03f */
[----:B------:R-:W-:Y:S01]  /*1690*/  UMOV UR20, UR12 ;  /* 0x0000000c00147c82 */ /* 0x000fe20008000000 */
[----:B------:R-:W-:-:S02]  /*16a0*/  UIADD3 UR7, UR6, 0x400, URZ ;  /* 0x0000040006077890 */ /* 0x000fc4000fffe03f */
[----:B------:R-:W-:Y:S01]  /*16b0*/  UIADD3 UR12, UR6, 0x2, URZ ;  /* 0x00000002060c7890 */ /* 0x000fe2000fffe03f */
[----:B------:R-:W-:Y:S01]  /*16c0*/  UMOV UR13, 0x40000040 ;  /* 0x40000040000d7882 */ /* 0x000fe20000000000 */
[----:B------:R-:W-:Y:S01]  /*16d0*/  UIADD3 UR10, UR8, 0x106, URZ ;  /* 0x00000106080a7890 */ /* 0x000fe2000fffe03f */
[----:B------:R-:W-:Y:S01]  /*16e0*/  UMOV UR11, 0x40000040 ;  /* 0x40000040000b7882 */ /* 0x000fe20000000000 */
[----:B------:R-:W-:Y:S02]  /*16f0*/  WARPGROUP.DEPBAR.LE gsb0, 0x0 ;  /* 0x00008000000079c5 */ /* 0x000fe40000010000 */
[----:B------:R-:W-:-:S06]  /*1700*/  WARPGROUP.ARRIVE ;  /* 0x00000000000079c5 */ /* 0x000fcc0000000000 */
[----:B------:R-:W-:Y:S03]  /*1710*/  HGMMA.64x16x16.F32.BF16 R48, gdesc[UR16], RZ, !UPT, gsb0 ;  /* 0x00200000103079f0 */ /* 0x000fe6000c0018ff */
[----:B------:R-:W-:Y:S02]  /*1720*/  WARPGROUP.DEPBAR.LE gsb0, 0x0 ;  /* 0x00008000000079c5 */ /* 0x000fe40000010000 */
[----:B------:R-:W-:-:S06]  /*1730*/  WARPGROUP.ARRIVE ;  /* 0x00000000000079c5 */ /* 0x000fcc0000000000 */
[----:B------:R-:W-:Y:S01]  /*1740*/  HGMMA.64x16x16.F32.BF16 R32, gdesc[UR20], RZ, !UPT, gsb0 ;  /* 0x00200000142079f0 */ /* 0x000fe2000c0018ff */
[----:B------:R-:W-:Y:S01]  /*1750*/  UMOV UR20, UR7 ;  /* 0x0000000700147c82 */ /* 0x000fe20008000000 */
[----:B------:R-:W-:Y:S01]  /*1760*/  UMOV UR21, 0x40000040 ;  /* 0x4000004000157882 */ /* 0x000fe20000000000 */
[----:B------:R-:W-:Y:S01]  /*1770*/  UMOV UR16, UR20 ;  /* 0x0000001400107c82 */ /* 0x000fe20008000000 */
[----:B------:R-:W-:Y:S01]  /*1780*/  UMOV UR17, UR21 ;  /* 0x0000001500117c82 */ /* 0x000fe20008000000 */
[----:B------:R-:W-:Y:S01]  /*1790*/  UIADD3 UR7, UR6, 0x402, URZ ;  /* 0x0000040206077890 */ /* 0x000fe2000fffe03f */
[----:B------:R-:W-:Y:S02]  /*17a0*/  WARPGROUP.DEPBAR.LE gsb0, 0x0 ;  /* 0x00008000000079c5 */ /* 0x000fe40000010000 */
[----:B------:R-:W-:-:S06]  /*17b0*/  WARPGROUP.ARRIVE ;  /* 0x00000000000079c5 */ /* 0x000fcc0000000000 */
[----:B------:R-:W-:Y:S01]  /*17c0*/  HGMMA.64x16x16.F32.BF16 R24, gdesc[UR20], RZ, !UPT, gsb0 ;  /* 0x00200000141879f0 */ /* 0x000fe2000c0018ff */
[----:B------:R-:W-:Y:S01]  /*17d0*/  UMOV UR22, UR14 ;  /* 0x0000000e00167c82 */ /* 0x000fe20008000000 */
[----:B------:R-:W-:Y:S01]  /*17e0*/  UMOV UR23, UR15 ;  /* 0x0000000f00177c82 */ /* 0x000fe20008000000 */
[----:B------:R-:W-:Y:S01]  /*17f0*/  UIADD3 UR14, UR8, 0x2, URZ ;  /* 0x00000002080e7890 */ /* 0x000fe2000fffe03f */
[----:B------:R-:W-:Y:S01]  /*1800*/  UMOV UR15, 0x40000040 ;  /* 0x40000040000f7882 */ /* 0x000fe20000000000 */
[----:B------:R-:W-:Y:S02]  /*1810*/  WARPGROUP.DEPBAR.LE gsb0, 0x0 ;  /* 0x00008000000079c5 */ /* 0x000fe40000010000 */
[----:B------:R-:W-:-:S06]  /*1820*/  WARPGROUP.ARRIVE ;  /* 0x00000000000079c5 */ /* 0x000fcc0000000000 */
[----:B------:R-:W-:Y:S01]  /*1830*/  HGMMA.64x16x16.F32.BF16 R40, gdesc[UR16], RZ, !UPT, gsb0 ;  /* 0x00200000102879f0 */ /* 0x000fe2000c0018ff */
[----:B------:R-:W-:Y:S01]  /*1840*/  UIADD3 UR18, UR8, 0x82, URZ ;  /* 0x0000008208127890 */ /* 0x000fe2000fffe03f */
[----:B------:R-:W-:Y:S01]  /*1850*/  UMOV UR16, UR12 ;  /* 0x0000000c00107c82 */ /* 0x000fe20008000000 */
[----:B------:R-:W-:Y:S01]  /*1860*/  UMOV UR17, UR13 ;  /* 0x0000000d00117c82 */ /* 0x000fe20008000000 */
        /* <DEDUP_REMOVED lines=10> */
[----:B------:R-:W-:Y:S03]  /*1910*/  HGMMA.64x16x16.F32.BF16 R64, gdesc[UR12], R64, gsb0 ;  /* 0x002000000c4079f0 */ /* 0x000fe60008001840 */
[----:B------:R-:W-:Y:S02]  /*1920*/  WARPGROUP.DEPBAR.LE gsb0, 0x0 ;  /* 0x00008000000079c5 */ /* 0x000fe40000010000 */
[----:B------:R-:W-:-:S06]  /*1930*/  WARPGROUP.ARRIVE ;  /* 0x00000000000079c5 */ /* 0x000fcc0000000000 */
[----:B------:R-:W-:Y:S03]  /*1940*/  HGMMA.64x16x16.F32.BF16 R48, gdesc[UR16], R48, gsb0 ;  /* 0x00200000103079f0 */ /* 0x000fe60008001830 */
[----:B------:R-:W-:Y:S02]  /*1950*/  WARPGROUP.DEPBAR.LE gsb0, 0x0 ;  /* 0x00008000000079c5 */ /* 0x000fe40000010000 */
[----:B------:R-:W-:-:S06]  /*1960*/  WARPGROUP.ARRIVE ;  /* 0x00000000000079c5 */ /* 0x000fcc0000000000 */
[----:B------:R-:W-:Y:S01]  /*1970*/  HGMMA.64x16x16.F32.BF16 R32, gdesc[UR20], R32, gsb0 ;  /* 0x00200000142079f0 */ /* 0x000fe20008001820 */
[----:B------:R-:W-:Y:S01]  /*1980*/  UMOV UR20, UR7 ;  /* 0x0000000700147c82 */ /* 0x000fe20008000000 */
[----:B------:R-:W-:Y:S01]  /*1990*/  UMOV UR21, 0x40000040 ;  /* 0x4000004000157882 */ /* 0x000fe20000000000 */
[----:B------:R-:W-:Y:S01]  /*19a0*/  UMOV UR16, UR20 ;  /* 0x0000001400107c82 */ /* 0x000fe20008000000 */
[----:B------:R-:W-:Y:S01]  /*19b0*/  UMOV UR17, UR21 ;  /* 0x0000001500117c82 */ /* 0x000fe20008000000 */
[----:B------:R-:W-:Y:S01]  /*19c0*/  UMOV UR12, UR20 ;  /* 0x00000014000c7c82 */ /* 0x000fe20008000000 */
[----:B------:R-:W-:Y:S01]  /*19d0*/  UMOV UR13, UR21 ;  /* 0x00000015000d7c82 */ /* 0x000fe20008000000 */
[----:B------:R-:W-:Y:S01]  /*19e0*/  UIADD3 UR7, UR6, 0x404, URZ ;  /* 0x0000040406077890 */ /* 0x000fe2000fffe03f */
[----:B------:R-:W-:Y:S02]  /*19f0*/  WARPGROUP.DEPBAR.LE gsb0, 0x0 ;  /* 0x00008000000079c5 */ /* 0x000fe40000010000 */
[----:B------:R-:W-:-:S06]  /*1a00*/  WARPGROUP.ARRIVE ;  /* 0x00000000000079c5 */ /* 0x000fcc0000000000 */
[----:B------:R-:W-:Y:S01]  /*1a10*/  HGMMA.64x16x16.F32.BF16 R24, gdesc[UR20], R24, gsb0 ;  /* 0x00200000141879f0 */ /* 0x000fe20008001818 */
[----:B------:R-:W-:Y:S01]  /*1a20*/  UIADD3 UR22, UR8, 0x104, URZ ;  /* 0x0000010408167890 */ /* 0x000fe2000fffe03f */
[----:B------:R-:W-:Y:S01]  /*1a30*/  UMOV UR23, 0x40000040 ;  /* 0x4000004000177882 */ /* 0x000fe20000000000 */
        /* <DEDUP_REMOVED lines=8> */
[----:B------:R-:W-:Y:S02]  /*1ac0*/  UIADD3 UR12, UR6, 0x4, URZ ;  /* 0x00000004060c7890 */ /* 0x000fe4000fffe03f */
[----:B------:R-:W-:Y:S01]  /*1ad0*/  UIADD3 UR14, UR8, 0x4, URZ ;  /* 0x00000004080e7890 */ /* 0x000fe2000fffe03f */
[----:B------:R-:W-:Y:S01]  /*1ae0*/  UMOV UR13, 0x40000040 ;  /* 0x40000040000d7882 */ /* 0x000fe20000000000 */
[----:B------:R-:W-:Y:S01]  /*1af0*/  UMOV UR15, 0x40000040 ;  /* 0x40000040000f7882 */ /* 0x000fe20000000000 */
[----:B------:R-:W-:Y:S02]  /*1b00*/  UMOV UR17, UR13 ;  /* 0x0000000d00117c82 */ /* 0x000fe40008000000 */
[----:B------:R-:W-:Y:S01]  /*1b10*/  UMOV UR16, UR12 ;  /* 0x0000000c00107c82 */ /* 0x000fe20008000000 */
[----:B------:R-:W-:Y:S01]  /*1b20*/  UMOV UR20, UR12 ;  /* 0x0000000c00147c82 */ /* 0x000fe20008000000 */
[----:B------:R-:W-:Y:S01]  /*1b30*/  UMOV UR21, UR13 ;  /* 0x0000000d00157c82 */ /* 0x000fe20008000000 */
[----:B------:R-:W-:-:S02]  /*1b40*/  WARPGROUP.DEPBAR.LE gsb0, 0x0 ;  /* 0x00008000000079c5 */ /* 0x000fc40000010000 */
        /* <DEDUP_REMOVED lines=14> */
[----:B------:R-:W-:Y:S02]  /*1c30*/  WARPGROUP.DEPBAR.LE gsb0, 0x0 ;  /* 0x00008000000079c5 */ /* 0x000fe40000010000 */
[----:B------:R-:W-:-:S06]  /*1c40*/  WARPGROUP.ARRIVE ;  /* 0x00000000000079c5 */ /* 0x000fcc0000000000 */
[----:B------:R-:W-:Y:S03]  /*1c50*/  HGMMA.64x16x16.F32.BF16 R24, gdesc[UR20], R24, gsb0 ;  /* 0x00200000141879f0 */ /* 0x000fe60008001818 */
        /* <DEDUP_REMOVED lines=16> */
[----:B------:R-:W-:Y:S01]  /*1d60*/  UIADD3 UR6, UR6, 0x406, URZ ;  /* 0x0000040606067890 */ /* 0x000fe2000fffe03f */
        /* <DEDUP_REMOVED lines=13> */
[----:B------:R-:W-:Y:S02]  /*1e40*/  WARPGROUP.DEPBAR.LE gsb0, 0x0 ;  /* 0x00008000000079c5 */ /* 0x000fe40000010000 */
[----:B------:R-:W-:-:S06]  /*1e50*/  WARPGROUP.ARRIVE ;  /* 0x00000000000079c5 */ /* 0x000fcc0000000000 */
[----:B------:R-:W-:Y:S01]  /*1e60*/  HGMMA.64x16x16.F32.BF16 R24, gdesc[UR8], R24, gsb0 ;  /* 0x00200000081879f0 */ /* 0x000fe20008001818 */
[----:B------:R-:W-:Y:S01]  /*1e70*/  UMOV UR10, UR14 ;  /* 0x0000000e000a7c82 */ /* 0x000fe20008000000 */
[----:B------:R-:W-:Y:S01]  /*1e80*/  UMOV UR11, UR15 ;  /* 0x0000000f000b7c82 */ /* 0x000fe20008000000 */
[----:B------:R-:W-:Y:S02]  /*1e90*/  WARPGROUP.DEPBAR.LE gsb0, 0x0 ;  /* 0x00008000000079c5 */ /* 0x000fe40000010000 */
[----:B------:R-:W-:-:S06]  /*1ea0*/  WARPGROUP.ARRIVE ;  /* 0x00000000000079c5 */ /* 0x000fcc0000000000 */
[----:B------:R-:W-:Y:S03]  /*1eb0*/  HGMMA.64x16x16.F32.BF16 R40, gdesc[UR16], R40, gsb0 ;  /* 0x00200000102879f0 */ /* 0x000fe60008001828 */
[----:B------:R-:W-:Y:S02]  /*1ec0*/  WARPGROUP.DEPBAR.LE gsb0, 0x0 ;  /* 0x00008000000079c5 */ /* 0x000fe40000010000 */
[----:B------:R-:W-:-:S06]  /*1ed0*/  WARPGROUP.ARRIVE ;  /* 0x00000000000079c5 */ /* 0x000fcc0000000000 */
[----:B------:R-:W-:Y:S03]  /*1ee0*/  HGMMA.64x16x16.F32.BF16 R56, gdesc[UR8], R56, gsb0 ;  /* 0x00200000083879f0 */ /* 0x000fe60008001838 */
[----:B------:R-:W-:Y:S02]  /*1ef0*/  WARPGROUP.DEPBAR.LE gsb0, 0x0 ;  /* 0x00008000000079c5 */ /* 0x000fe40000010000 */
[----:B------:R-:W-:Y:S05]  /*1f00*/  @!P1 BRA `(.L_x_22) ;  /* 0x0000000800f89947 */ /* 0x000fea0003800000 */
[----:B------:R-:W-:Y:S02]  /*1f10*/  UIADD3 UR6, UR39, 0x1, URZ ;  /* 0x0000000127067890 */ /* 0x000fe4000fffe03f */
[----:B------:R-:W-:Y:S02]  /*1f20*/  IMAD.U32 R3, RZ, RZ, UR39 ;  /* 0x00000027ff037e24 */ /* 0x000fe4000f8e00ff */
[----:B------:R-:W-:-:S04]  /*1f30*/  UISETP.NE.AND UP0, UPT, UR6, 0x5, UPT ;  /* 0x000000050600788c */ /* 0x000fc8000bf05270 */
[----:B------:R-:W-:Y:S02]  /*1f40*/  USEL UR7, URZ, 0x1, UP0 ;  /* 0x000000013f077887 */ /* 0x000fe40008000000 */
[----:B------:R-:W-:Y:S02]  /*1f50*/  USEL UR6, UR6, URZ, UP0 ;  /* 0x0000003f06067287 */ /* 0x000fe40008000000 */
[----:B------:R-:W-:-:S06]  /*1f60*/  ULOP3.LUT UR7, UR38, UR7, URZ, 0x3c, !UPT ;  /* 0x0000000726077292 */ /* 0x000fcc000f8e3c3f */
[----:B------:R-:W-:-:S07]  /*1f70*/  IMAD.U32 R6, RZ, RZ, UR7 ;  /* 0x00000007ff067e24 */ /* 0x000fce000f8e00ff */
.L_x_29:
[----:B------:R-:W-:Y:S05]  /*1f80*/  @!P0 BRA `(.L_x_23) ;  /* 0x0000000000048947 */ /* 0x000fea0003800000 */
[----:B------:R-:W-:Y:S01]  /*1f90*/  BPT.TRAP 0x1 ;  /* 0x000000040000795c */ /* 0x000fe20000300000 */
.L_x_23:
[----:B------:R-:W2:Y:S01]  /*1fa0*/  S2UR UR8, SR_CgaCtaId ;  /* 0x00000000000879c3 */ /* 0x000ea20000008800 */
[----:B------:R-:W-:Y:S01]  /*1fb0*/  UMOV UR7, 0x400 ;  /* 0x0000040000077882 */ /* 0x000fe20000000000 */
[----:B01----:R-:W-:Y:S01]  /*1fc0*/  SHF.L.U32 R4, R6, 0x1f, RZ ;  /* 0x0000001f06047819 */ /* 0x003fe200000006ff */
[----:B--2---:R-:W-:-:S04]  /*1fd0*/  ULEA UR7, UR8, UR7, 0x18 ;  /* 0x0000000708077291 */ /* 0x004fc8000f8ec03f */
[----:B------:R-:W-:-:S09]  /*1fe0*/  ULEA UR8, UR6, UR7, 0x3 ;  /* 0x0000000706087291 */ /* 0x000fd2000f8e183f */
[----:B------:R0:W1:Y:S01]  /*1ff0*/  SYNCS.PHASECHK.TRANS64.TRYWAIT P1, [UR8], R4 ;  /* 0x00000004ff0075a7 */ /* 0x0000620008020148 */
[----:B------:R-:W-:Y:S05]  /*2000*/  @!P0 BRA `(.L_x_24) ;  /* 0x0000000000048947 */ /* 0x000fea0003800000 */
[----:B------:R-:W-:Y:S01]  /*2010*/  BPT.TRAP 0x1 ;  /* 0x000000040000795c */ /* 0x000fe20000300000 */
.L_x_24:
[----:B-1----:R-:W-:Y:S05]  /*2020*/  @P1 BRA `(.L_x_25) ;  /* 0x0000000000081947 */ /* 0x002fea0003800000 */
[----:B------:R-:W1:Y:S02]  /*2030*/  SYNCS.PHASECHK.TRANS64.TRYWAIT P1, [UR8], R4 ;  /* 0x00000004ff0075a7 */ /* 0x000e640008020148 */
[----:B-1----:R-:W-:Y:S05]  /*2040*/  @!P1 BRA `(.L_x_26) ;  /* 0x0000005c00c09947 */ /* 0x002fea0003800000 */
.L_x_25:
[----:B------:R-:W-:Y:S01]  /*2050*/  ULEA UR8, UR6, UR4, 0xb ;  /* 0x0000000406087291 */ /* 0x000fe2000f8e583f */
[----:B------:R-:W-:Y:S01]  /*2060*/  WARPGROUP.ARRIVE ;  /* 0x00000000000079c5 */ /* 0x000fe20000000000 */
[----:B------:R-:W-:Y:S01]  /*2070*/  UIMAD UR10, UR6, 0x180, UR5 ;  /* 0x00000180060a78a4 */ /* 0x000fe2000f8e0205 */
[----:B------:R-:W-:Y:S01]  /*2080*/  UMOV UR9, 0x40000040 ;  /* 0x4000004000097882 */ /* 0x000fe20000000000 */
[----:B------:R-:W-:Y:S02]  /*2090*/  UMOV UR11, 0x40000040 ;  /* 0x40000040000b7882 */ /* 0x000fe40000000000 */
[----:B------:R-:W-:Y:S01]  /*20a0*/  UIADD3 UR14, UR10, 0x80, URZ ;  /* 0x000000800a0e7890 */ /* 0x000fe2000fffe03f */
[----:B------:R-:W-:Y:S01]  /*20b0*/  UMOV UR12, UR8 ;  /* 0x00000008000c7c82 */ /* 0x000fe20008000000 */
[----:B------:R-:W-:Y:S01]  /*20c0*/  UMOV UR13, UR9 ;  /* 0x00000009000d7c82 */ /* 0x000fe20008000000 */
[----:B------:R-:W-:Y:S02]  /*20d0*/  UMOV UR15, 0x40000040 ;  /* 0x40000040000f7882 */ /* 0x000fe40000000000 */
[----:B------:R-:W-:Y:S01]  /*20e0*/  HGMMA.64x16x16.F32.BF16 R64, gdesc[UR8], R64, gsb0 ;  /* 0x00200000084079f0 */ /* 0x000fe20008001840 */
[----:B------:R-:W-:Y:S01]  /*20f0*/  UIADD3 UR18, UR10, 0x100, URZ ;  /* 0x000001000a127890 */ /* 0x000fe2000fffe03f */
[----:B------:R-:W-:Y:S01]  /*2100*/  UMOV UR16, UR8 ;  /* 0x0000000800107c82 */ /* 0x000fe20008000000 */
[----:B------:R-:W-:Y:S01]  /*2110*/  UMOV UR17, UR9 ;  /* 0x0000000900117c82 */ /* 0x000fe20008000000 */
[----:B------:R-:W-:Y:S01]  /*2120*/  UMOV UR19, 0x40000040 ;  /* 0x4000004000137882 */ /* 0x000fe20000000000 */
[----:B------:R-:W-:-:S02]  /*2130*/  UIADD3 UR20, UR8, 0x400, URZ ;  /* 0x0000040008147890 */ /* 0x000fc4000fffe03f */
[----:B------:R-:W-:Y:S01]  /*2140*/  UIADD3 UR22, UR10, 0x102, URZ ;  /* 0x000001020a167890 */ /* 0x000fe2000fffe03f */
[----:B------:R-:W-:Y:S01]  /*2150*/  UMOV UR23, 0x40000040 ;  /* 0x4000004000177882 */ /* 0x000fe20000000000 */
[----:B------:R-:W-:Y:S01]  /*2160*/  UIADD3 UR9, UR8, 0x402, URZ ;  /* 0x0000040208097890 */ /* 0x000fe2000fffe03f */
        /* <DEDUP_REMOVED lines=25> */
[----:B------:R-:W-:Y:S02]  /*2300*/  WARPGROUP.DEPBAR.LE gsb0, 0x0 ;  /* 0x00008000000079c5 */ /* 0x000fe40000010000 */
[----:B------:R-:W-:-:S06]  /*2310*/  WARPGROUP.ARRIVE ;  /* 0x00000000000079c5 */ /* 0x000fcc0000000000 */
[----:B------:R-:W-:Y:S01]  /*2320*/  HGMMA.64x16x16.F32.BF16 R56, gdesc[UR16], R56, gsb0 ;  /* 0x00200000103879f0 */ /* 0x000fe20008001838 */
        /* <DEDUP_REMOVED lines=58> */
[----:B------:R-:W-:Y:S01]  /*26d0*/  HGMMA.64x16x16.F32.BF16 R24, gdesc[UR20], R24, gsb0 ;  /* 0x00200000141879f0 */ /* 0x000fe20008001818 */
[----:B------:R-:W-:Y:S02]  /*26e0*/  UIADD3 UR20, UR8, 0x406, URZ ;  /* 0x0000040608147890 */ /* 0x000fe4000fffe03f */
[----:B------:R-:W-:Y:S02]  /*26f0*/  WARPGROUP.DEPBAR.LE gsb0, 0x0 ;  /* 0x00008000000079c5 */ /* 0x000fe40000010000 */
[----:B------:R-:W-:-:S06]  /*2700*/  WARPGROUP.ARRIVE ;  /* 0x00000000000079c5 */ /* 0x000fcc0000000000 */
[----:B------:R-:W-:Y:S01]  /*2710*/  HGMMA.64x16x16.F32.BF16 R40, gdesc[UR16], R40, gsb0 ;  /* 0x00200000102879f0 */ /* 0x000fe20008001828 */
[----:B------:R-:W-:Y:S02]  /*2720*/  UIADD3 UR16, UR10, 0x86, URZ ;  /* 0x000000860a107890 */ /* 0x000fe4000fffe03f */
        /* <DEDUP_REMOVED lines=40> */
[----:B------:R-:W-:Y:S01]  /*29b0*/  BPT.TRAP 0x1 ;  /* 0x000000040000795c */ /* 0x000fe20000300000 */
.L_x_27:
[----:B------:R-:W-:-:S13]  /*29c0*/  ISETP.NE.AND P1, PT, R23, RZ, PT ;  /* 0x000000ff1700720c */ /* 0x000fda0003f25270 */
[----:B01----:R-:W-:-:S05]  /*29d0*/  @P1 LEA R4, R3, UR7, 0x3 ;  /* 0x0000000703041c11 */ /* 0x003fca000f8e18ff */
[----:B------:R-:W-:-:S05]  /*29e0*/  @P1 VIADD R5, R4, 0x28 ;  /* 0x0000002804051836 */ /* 0x000fca0000000000 */
[----:B------:R-:W-:-:S04]  /*29f0*/  @P1 PRMT R5, R22, 0x654, R5 ;  /* 0x0000065416051816 */ /* 0x000fc80000000005 */
[----:B------:R0:W-:Y:S01]  /*2a00*/  @P1 SYNCS.ARRIVE.TRANS64.RED.A1T0 RZ, [R5+URZ], RZ ;  /* 0x000000ff05ff19a7 */ /* 0x0001e2000810043f */
[----:B------:R-:W-:-:S13]  /*2a10*/  ISETP.GT.U32.AND P1, PT, R19, 0x1, PT ;  /* 0x000000011300780c */ /* 0x000fda0003f24070 */
[----:B0-----:R-:W-:Y:S05]  /*2a20*/  @P1 BRA `(.L_x_28) ;  /* 0x0000000000041947 */ /* 0x001fea0003800000 */
[----:B------:R-:W-:Y:S01]  /*2a30*/  BPT.TRAP 0x1 ;  /* 0x000000040000795c */ /* 0x000fe20000300000 */
.L_x_28:
[----:B------:R-:W-:Y:S01]  /*2a40*/  UIADD3 UR6, UR6, 0x1, URZ ;  /* 0x0000000106067890 */ /* 0x000fe2000fffe03f */
[C---:B------:R-:W-:Y:S01]  /*2a50*/  ISETP.GT.AND P2, PT, R0.reuse, 0x1, PT ;  /* 0x000000010000780c */ /* 0x040fe20003f44270 */
[----:B------:R-:W-:Y:S02]  /*2a60*/  VIADD R3, R3, 0x1 ;  /* 0x0000000103037836 */ /* 0x000fe40000000000 */
[----:B------:R-:W-:Y:S01]  /*2a70*/  UISETP.NE.AND UP0, UPT, UR6, 0x5, UPT ;  /* 0x000000050600788c */ /* 0x000fe2000bf05270 */
[----:B------:R-:W-:Y:S02]  /*2a80*/  VIADD R0, R0, 0xffffffff ;  /* 0xffffffff00007836 */ /* 0x000fe40000000000 */
[C---:B------:R-:W-:Y:S01]  /*2a90*/  ISETP.NE.AND P1, PT, R3.reuse, 0x5, PT ;  /* 0x000000050300780c */ /* 0x040fe20003f25270 */
[----:B------:R-:W-:Y:S02]  /*2aa0*/  USEL UR7, URZ, 0x1, UP0 ;  /* 0x000000013f077887 */ /* 0x000fe40008000000 */
[----:B------:R-:W-:Y:S01]  /*2ab0*/  USEL UR6, UR6, URZ, UP0 ;  /* 0x0000003f06067287 */ /* 0x000fe20008000000 */
[----:B------:R-:W-:-:S03]  /*2ac0*/  SEL R3, R3, RZ, P1 ;  /* 0x000000ff03037207 */ /* 0x000fc60000800000 */
[----:B------:R-:W-:Y:S01]  /*2ad0*/  LOP3.LUT R6, R6, UR7, RZ, 0x3c, !PT ;  /* 0x0000000706067c12 */ /* 0x000fe2000f8e3cff */
[----:B------:R-:W-:Y:S07]  /*2ae0*/  @P2 BRA `(.L_x_29) ;  /* 0xfffffff400242947 */ /* 0x000fee000383ffff */
.L_x_22:
[----:B------:R-:W2:Y:S02]  /*2af0*/  LDC R0, c[0x0][0x28c] ;  /* 0x0000a300ff007b82 */ /* 0x000ea40000000800 */
[----:B--2---:R-:W-:-:S13]  /*2b00*/  ISETP.GE.AND P1, PT, R0, 0x1, PT ;  /* 0x000000010000780c */ /* 0x004fda0003f26270 */
[----:B------:R-:W-:Y:S05]  /*2b10*/  @!P1 BRA `(.L_x_30) ;  /* 0x00000000005c9947 */ /* 0x000fea0003800000 */
[----:B------:R-:W-:Y:S05]  /*2b20*/  @!P0 BRA `(.L_x_31) ;  /* 0x0000000000048947 */ /* 0x000fea0003800000 */
[----:B------:R-:W-:Y:S01]  /*2b30*/  BPT.TRAP 0x1 ;  /* 0x000000040000795c */ /* 0x000fe20000300000 */
.L_x_31:
[----:B------:R-:W-:Y:S01]  /*2b40*/  ISETP.NE.AND P0, PT, R23, RZ, PT ;  /* 0x000000ff1700720c */ /* 0x000fe20003f05270 */
[----:B------:R-:W-:Y:S01]  /*2b50*/  BSSY B0, `(.L_x_32) ;  /* 0x0000011000007945 */ /* 0x000fe20003800000 */
[----:B------:R-:W-:-:S11]  /*2b60*/  ISETP.GT.U32.AND P1, PT, R19, 0x1, PT ;  /* 0x000000011300780c */ /* 0x000fd60003f24070 */
[----:B------:R-:W-:Y:S05]  /*2b70*/  @!P0 BRA `(.L_x_33) ;  /* 0x0000000000388947 */ /* 0x000fea0003800000 */
[----:B------:R-:W2:Y:S01]  /*2b80*/  S2UR UR7, SR_CgaCtaId ;  /* 0x00000000000779c3 */ /* 0x000ea20000008800 */
[----:B------:R-:W-:-:S04]  /*2b90*/  UISETP.LT.AND UP0, UPT, UR40, 0x1, UPT ;  /* 0x000000012800788c */ /* 0x000fc8000bf01270 */
[----:B------:R-:W-:-:S04]  /*2ba0*/  USEL UR6, UR40, 0x1, UP0 ;  /* 0x0000000128067887 */ /* 0x000fc80008000000 */
[----:B------:R-:W-:-:S04]  /*2bb0*/  UIADD3 UR6, UR39, UR40, -UR6 ;  /* 0x0000002827067290 */ /* 0x000fc8000fffe806 */
[----:B------:R-:W-:-:S04]  /*2bc0*/  UIMAD.WIDE.U32 UR4, UR6, -0x33333333, URZ ;  /* 0xcccccccd060478a5 */ /* 0x000fc8000f8e003f */
[----:B------:R-:W-:-:S03]  /*2bd0*/  USHF.R.U32.HI UR4, URZ, 0x2, UR5 ;  /* 0x000000023f047899 */ /* 0x000fc60008011605 */
[----:B------:R-:W-:Y:S01]  /*2be0*/  UMOV UR5, 0x400 ;  /* 0x0000040000057882 */ /* 0x000fe20000000000 */
[----:B------:R-:W-:Y:S02]  /*2bf0*/  UIMAD UR6, UR4, -0x5, UR6 ;  /* 0xfffffffb040678a4 */ /* 0x000fe4000f8e0206 */
[----:B--2---:R-:W-:-:S04]  /*2c00*/  ULEA UR5, UR7, UR5, 0x18 ;  /* 0x0000000507057291 */ /* 0x004fc8000f8ec03f */
[----:B------:R-:W-:-:S04]  /*2c10*/  ULEA UR6, UR6, UR5, 0x3 ;  /* 0x0000000506067291 */ /* 0x000fc8000f8e183f */
[----:B------:R-:W-:-:S06]  /*2c20*/  UIADD3 UR6, UR6, 0x28, URZ ;  /* 0x0000002806067890 */ /* 0x000fcc000fffe03f */
[----:B------:R-:W-:-:S05]  /*2c30*/  IMAD.U32 R3, RZ, RZ, UR6 ;  /* 0x00000006ff037e24 */ /* 0x000fca000f8e00ff */
[----:B------:R-:W-:-:S04]  /*2c40*/  PRMT R0, R22, 0x654, R3 ;  /* 0x0000065416007816 */ /* 0x000fc80000000003 */
[----:B------:R2:W-:Y:S03]  /*2c50*/  SYNCS.ARRIVE.TRANS64.RED.A1T0 RZ, [R0+URZ], RZ ;  /* 0x000000ff00ff79a7 */ /* 0x0005e6000810043f */
.L_x_33:
[----:B------:R-:W-:Y:S05]  /*2c60*/  BSYNC B0 ;  /* 0x0000000000007941 */ /* 0x000fea0003800000 */
.L_x_32:
[----:B------:R-:W-:Y:S05]  /*2c70*/  @P1 BRA `(.L_x_30) ;  /* 0x0000000000041947 */ /* 0x000fea0003800000 */
[----:B------:R-:W-:Y:S01]  /*2c80*/  BPT.TRAP 0x1 ;  /* 0x000000040000795c */ /* 0x000fe20000300000 */
.L_x_30:
[----:B------:R-:W3:Y:S01]  /*2c90*/  LDC R7, c[0x0][0x288] ;  /* 0x0000a200ff077b82 */ /* 0x000ee20000000800 */
[--C-:B--2---:R-:W-:Y:S01]  /*2ca0*/  SHF.R.U32.HI R0, RZ, 0x2, R18.reuse ;  /* 0x00000002ff007819 */ /* 0x104fe20000011612 */
[----:B------:R-:W-:Y:S01]  /*2cb0*/  IMAD R77, R77, 0x30, RZ ;  /* 0x000000304d4d7824 */ /* 0x000fe200078e02ff */
[----:B01----:R-:W-:Y:S01]  /*2cc0*/  SHF.R.U32.HI R5, RZ, 0x7, R18 ;  /* 0x00000007ff057819 */ /* 0x003fe20000011612 */
[----:B------:R-:W-:Y:S01]  /*2cd0*/  UIADD3 UR39, UR40, UR39, URZ ;  /* 0x0000002728277290 */ /* 0x000fe2000fffe03f */
[----:B------:R-:W-:Y:S01]  /*2ce0*/  LOP3.LUT R3, R0, 0x7, RZ, 0xc0, !PT ;  /* 0x0000000700037812 */ /* 0x000fe200078ec0ff */
[C---:B------:R-:W-:Y:S01]  /*2cf0*/  IMAD.SHL.U32 R10, R18.reuse, 0x2, RZ ;  /* 0x00000002120a7824 */ /* 0x040fe200078e00ff */
[----:B------:R-:W-:Y:S01]  /*2d00*/  LOP3.LUT R0, R5, 0x1, RZ, 0xc0, !PT ;  /* 0x0000000105007812 */ /* 0x000fe200078ec0ff */
[----:B------:R-:W-:Y:S01]  /*2d10*/  UISETP.GT.U32.AND UP0, UPT, UR39, 0x4, UPT ;  /* 0x000000042700788c */ /* 0x000fe2000bf04070 */
[----:B------:R-:W-:Y:S01]  /*2d20*/  LOP3.LUT R4, R18, 0x60, RZ, 0xc0, !PT ;  /* 0x0000006012047812 */ /* 0x000fe200078ec0ff */
[----:B------:R-:W-:Y:S01]  /*2d30*/  ULDC UR7, c[0x0][0x284] ;  /* 0x0000a10000077ab9 */ /* 0x000fe20000000800 */
[----:B------:R-:W-:Y:S01]  /*2d40*/  UISETP.GE.U32.AND UP1, UPT, UR40, 0x5, UPT ;  /* 0x000000052800788c */ /* 0x000fe2000bf26070 */
[----:B------:R-:W-:Y:S01]  /*2d50*/  IMAD.SHL.U32 R8, R0, 0x40, RZ ;  /* 0x0000004000087824 */ /* 0x000fe200078e00ff */
[----:B------:R-:W-:Y:S01]  /*2d60*/  SHF.R.U32.HI R6, RZ, 0x1, R4 ;  /* 0x00000001ff067819 */ /* 0x000fe20000011604 */
[----:B------:R-:W-:Y:S01]  /*2d70*/  UISETP.LT.U32.AND UP0, UPT, UR40, 0x5, UP0 ;  /* 0x000000052800788c */ /* 0x000fe20008701070 */
[----:B------:R-:W-:Y:S01]  /*2d80*/  LOP3.LUT R4, R18, 0x3, RZ, 0xc0, !PT ;  /* 0x0000000312047812 */ /* 0x000fe200078ec0ff */
[----:B------:R-:W-:Y:S01]  /*2d90*/  ULDC.64 UR8, c[0x0][0x5d0] ;  /* 0x0001740000087ab9 */ /* 0x000fe20000000a00 */
[--C-:B------:R-:W-:Y:S01]  /*2da0*/  IADD3 R5, RZ, -R6, -R3.reuse ;  /* 0x80000006ff057210 */ /* 0x100fe20007ffe803 */
[----:B------:R-:W-:Y:S01]  /*2db0*/  UIMAD.WIDE.U32 UR4, UR39, -0x33333333, URZ ;  /* 0xcccccccd270478a5 */ /* 0x000fe2000f8e003f */
[----:B------:R-:W-:Y:S01]  /*2dc0*/  LOP3.LUT R3, R8, 0x40, R3, 0xe2, !PT ;  /* 0x0000004008037812 */ /* 0x000fe200078ee203 */
[----:B------:R-:W-:Y:S01]  /*2dd0*/  USEL UR6, URZ, 0x1, !UP0 ;  /* 0x000000013f067887 */ /* 0x000fe2000c000000 */
[----:B------:R-:W-:Y:S01]  /*2de0*/  SHF.R.S32.HI R83, RZ, 0x1f, R73 ;  /* 0x0000001fff537819 */ /* 0x000fe20000011449 */
[----:B------:R-:W-:Y:S01]  /*2df0*/  IMAD.WIDE R12, R76, 0x100, RZ ;  /* 0x000001004c0c7825 */ /* 0x000fe200078e02ff */
[C---:B------:R-:W-:Y:S01]  /*2e00*/  LOP3.LUT R10, R77.reuse, 0x6, R10, 0xf8, !PT ;  /* 0x000000064d0a7812 */ /* 0x040fe200078ef80a */
[----:B------:R-:W-:Y:S01]  /*2e10*/  USHF.R.U32.HI UR4, URZ, 0x2, UR5 ;  /* 0x000000023f047899 */ /* 0x000fe20008011605 */
[----:B---3--:R-:W-:Y:S01]  /*2e20*/  ISETP.GE.AND P0, PT, R77, R7, PT ;  /* 0x000000074d00720c */ /* 0x008fe20003f06270 */
[----:B------:R-:W-:Y:S01]  /*2e30*/  IMAD R8, R4, -0x2, R7 ;  /* 0xfffffffe04087824 */ /* 0x000fe200078e0207 */
[----:B------:R-:W-:Y:S01]  /*2e40*/  SHF.R.S32.HI R11, RZ, 0x1f, R10 ;  /* 0x0000001fff0b7819 */ /* 0x000fe2000001140a */
[----:B------:R-:W-:Y:S01]  /*2e50*/  IMAD.SHL.U32 R7, R76, 0x100, RZ ;  /* 0x000001004c077824 */ /* 0x000fe200078e00ff */
[----:B------:R-:W-:Y:S01]  /*2e60*/  ULOP3.LUT UR38, UR38, UR6, URZ, 0x3c, !UPT ;  /* 0x0000000626267292 */ /* 0x000fe2000f8e3c3f */
[----:B------:R-:W-:Y:S01]  /*2e70*/  IMAD R4, R83, UR8, RZ ;  /* 0x0000000853047c24 */ /* 0x000fe2000f8e02ff */
[----:B------:R-:W-:Y:S01]  /*2e80*/  LOP3.LUT R95, R12, R3, R6, 0xfe, !PT ;  /* 0x000000030c5f7212 */ /* 0x000fe200078efe06 */
[----:B------:R-:W-:Y:S01]  /*2e90*/  IMAD R0, R0, -0x40, R5 ;  /* 0xffffffc000007824 */ /* 0x000fe200078e0205 */
[----:B------:R-:W-:Y:S01]  /*2ea0*/  ISETP.GE.OR P0, PT, R7, UR7, P0 ;  /* 0x0000000707007c0c */ /* 0x000fe20008706670 */
[C---:B------:R-:W-:Y:S01]  /*2eb0*/  IMAD R9, R73.reuse, UR9, R4 ;  /* 0x0000000949097c24 */ /* 0x040fe2000f8e0204 */
[----:B------:R-:W-:Y:S01]  /*2ec0*/  UIMAD UR39, UR4, -0x5, UR39 ;  /* 0xfffffffb042778a4 */ /* 0x000fe2000f8e0227 */
[----:B------:R-:W-:Y:S01]  /*2ed0*/  IMAD.WIDE.U32 R4, R73, UR8, R10 ;  /* 0x0000000849047c25 */ /* 0x000fe2000f8e000a */
[----:B------:R-:W-:Y:S01]  /*2ee0*/  @UP1 ULOP3.LUT UR38, UR38, 0x1, UR4, 0x78, !UPT ;  /* 0x0000000126261892 */ /* 0x000fe2000f8e7804 */
[----:B------:R-:W-:-:S02]  /*2ef0*/  IADD3 R3, -R7, UR7, R0 ;  /* 0x0000000707037c10 */ /* 0x000fc4000fffe100 */
[----:B------:R-:W-:Y:S02]  /*2f00*/  IMAD.IADD R6, R8, 0x1, -R77 ;  /* 0x0000000108067824 */ /* 0x000fe400078e0a4d */
[----:B------:R-:W-:Y:S02]  /*2f10*/  IMAD.IADD R9, R5, 0x1, R9 ;  /* 0x0000000105097824 */ /* 0x000fe400078e0209 */
[----:B------:R-:W-:Y:S02]  /*2f20*/  IMAD.MOV.U32 R0, RZ, RZ, -0x1 ;  /* 0xffffffffff007424 */ /* 0x000fe400078e00ff */
[----:B------:R-:W-:Y:S01]  /*2f30*/  IMAD.MOV.U32 R8, RZ, RZ, R4 ;  /* 0x000000ffff087224 */ /* 0x000fe200078e0004 */
[----:B------:R-:W-:Y:S06]  /*2f40*/  @P0 BRA `(.L_x_34) ;  /* 0x0000003000b80947 */ /* 0x000fec0003800000 */
[----:B------:R-:W0:Y:S01]  /*2f50*/  LDC.64 R4, c[0x0][0x5c8] ;  /* 0x00017200ff047b82 */ /* 0x000e220000000a00 */
[----:B-----5:R-:W-:Y:S01]  /*2f60*/  FSETP.NEU.AND P2, PT, R74, RZ, PT ;  /* 0x000000ff4a00720b */ /* 0x020fe20003f4d000 */
[----:B------:R-:W-:Y:S01]  /*2f70*/  BSSY B0, `(.L_x_34) ;  /* 0x000032b000007945 */ /* 0x000fe20003800000 */
[----:B------:R-:W-:-:S04]  /*2f80*/  ISETP.GT.AND P0, PT, R6, RZ, PT ;  /* 0x000000ff0600720c */ /* 0x000fc80003f04270 */
[----:B------:R-:W-:Y:S01]  /*2f90*/  ISETP.GT.AND P1, PT, R3, RZ, P0 ;  /* 0x000000ff0300720c */ /* 0x000fe20000724270 */
[-C--:B0-----:R-:W-:Y:S02]  /*2fa0*/  IMAD R14, R13, R4.reuse, RZ ;  /* 0x000000040d0e7224 */ /* 0x081fe400078e02ff */
[----:B------:R-:W-:-:S04]  /*2fb0*/  IMAD.WIDE.U32 R80, R95, R4, R8 ;  /* 0x000000045f507225 */ /* 0x000fc800078e0008 */
[----:B------:R-:W-:-:S04]  /*2fc0*/  IMAD R7, R95, R5, R14 ;  /* 0x000000055f077224 */ /* 0x000fc800078e020e */
[----:B------:R-:W-:Y:S01]  /*2fd0*/  IMAD.IADD R87, R81, 0x1, R7 ;  /* 0x0000000151577824 */ /* 0x000fe200078e0207 */
[----:B------:R-:W-:Y:S06]  /*2fe0*/  @!P2 BRA `(.L_x_35) ;  /* 0x000000240004a947 */ /* 0x000fec0003800000 */
[----:B------:R-:W0:Y:S01]  /*2ff0*/  LDC.64 R20, c[0x0][0x5b8] ;  /* 0x00016e00ff147b82 */ /* 0x000e220000000a00 */
[----:B------:R-:W-:-:S07]  /*3000*/  ULDC.64 UR4, c[0x0][0x5c0] ;  /* 0x0001700000047ab9 */ /* 0x000fce0000000a00 */
[----:B------:R-:W1:Y:S08]  /*3010*/  LDC.64 R78, c[0x0][0x5b0] ;  /* 0x00016c00ff4e7b82 */ /* 0x000e700000000a00 */
[----:B------:R-:W2:Y:S01]  /*3020*/  LDC.64 R14, c[0x0][0x5a8] ;  /* 0x00016a00ff0e7b82 */ /* 0x000ea20000000a00 */
[-C--:B0-----:R-:W-:Y:S02]  /*3030*/  IMAD R8, R83, R20.reuse, RZ ;  /* 0x0000001453087224 */ /* 0x081fe400078e02ff */
[----:B------:R-:W-:-:S04]  /*3040*/  IMAD.WIDE.U32 R82, R73, R20, R10 ;  /* 0x0000001449527225 */ /* 0x000fc800078e000a */
[----:B------:R-:W-:Y:S02]  /*3050*/  IMAD R91, R73, R21, R8 ;  /* 0x00000015495b7224 */ /* 0x000fe400078e0208 */
[-C--:B-1----:R-:W-:Y:S02]  /*3060*/  IMAD R12, R13, R78.reuse, RZ ;  /* 0x0000004e0d0c7224 */ /* 0x082fe400078e02ff */
[----:B------:R-:W-:Y:S02]  /*3070*/  IMAD.IADD R85, R83, 0x1, R91 ;  /* 0x0000000153557824 */ /* 0x000fe400078e025b */
[----:B------:R-:W-:Y:S02]  /*3080*/  IMAD.MOV.U32 R84, RZ, RZ, R82 ;  /* 0x000000ffff547224 */ /* 0x000fe400078e0052 */
[C---:B------:R-:W-:Y:S02]  /*3090*/  IMAD R93, R95.reuse, R79, R12 ;  /* 0x0000004f5f5d7224 */ /* 0x040fe400078e020c */
[----:B------:R-:W-:-:S04]  /*30a0*/  IMAD.WIDE.U32 R8, R95, R78, R84 ;  /* 0x0000004e5f087225 */ /* 0x000fc800078e0054 */
[----:B------:R-:W-:Y:S01]  /*30b0*/  IMAD.IADD R7, R9, 0x1, R93 ;  /* 0x0000000109077824 */ /* 0x000fe200078e025d */
[----:B--2---:R-:W-:-:S04]  /*30c0*/  LEA R12, P2, R8, R14, 0x1 ;  /* 0x0000000e080c7211 */ /* 0x004fc800078408ff */
[----:B------:R-:W-:-:S05]  /*30d0*/  LEA.HI.X R13, R8, R15, R7, 0x1, P2 ;  /* 0x0000000f080d7211 */ /* 0x000fca00010f0c07 */
[----:B------:R0:W2:Y:S01]  /*30e0*/  @P1 LDG.E.LTC128B.U16 R7, desc[UR36][R12.64] ;  /* 0x000000240c071981 */ /* 0x0000a2000c1e1520 */
[----:B------:R-:W-:Y:S01]  /*30f0*/  LEA R8, P2, R80, UR4, 0x1 ;  /* 0x0000000450087c11 */ /* 0x000fe2000f8408ff */
[----:B------:R-:W-:Y:S01]  /*3100*/  IMAD.WIDE.U32 R76, R95, R78, R10 ;  /* 0x0000004e5f4c7225 */ /* 0x000fe200078e000a */
[----:B------:R-:W-:Y:S01]  /*3110*/  ISETP.GT.AND P3, PT, R6, 0x1, PT ;  /* 0x000000010600780c */ /* 0x000fe20003f64270 */
[----:B------:R-:W-:Y:S01]  /*3120*/  BSSY B1, `(.L_x_36) ;  /* 0x0000011000017945 */ /* 0x000fe20003800000 */
[----:B------:R-:W-:Y:S01]  /*3130*/  SHF.L.U64.HI R81, R78, 0x3, R79 ;  /* 0x000000034e517819 */ /* 0x000fe2000001024f */
[----:B------:R-:W-:Y:S02]  /*3140*/  IMAD.IADD R77, R93, 0x1, R77 ;  /* 0x000000015d4d7824 */ /* 0x000fe400078e024d */
[----:B------:R-:W-:-:S04]  /*3150*/  IMAD.WIDE.U32 R76, R73, R20, R76 ;  /* 0x00000014494c7225 */ /* 0x000fc800078e004c */
[----:B0-----:R-:W-:Y:S01]  /*3160*/  IMAD.IADD R13, R91, 0x1, R77 ;  /* 0x000000015b0d7824 */ /* 0x001fe200078e024d */
[----:B------:R-:W-:-:S04]  /*3170*/  LEA R12, P4, R76, R14, 0x1 ;  /* 0x0000000e4c0c7211 */ /* 0x000fc800078808ff */
[----:B------:R-:W-:Y:S01]  /*3180*/  LEA.HI.X R13, R76, R15, R13, 0x1, P4 ;  /* 0x0000000f4c0d7211 */ /* 0x000fe200020f0c0d */
[----:B--2---:R-:W-:-:S04]  /*3190*/  IMAD.U32 R9, R7, 0x10000, RZ ;  /* 0x0001000007097824 */ /* 0x004fc800078e00ff */
[----:B------:R-:W-:-:S04]  /*31a0*/  FMUL R9, R9, R74 ;  /* 0x0000004a09097220 */ /* 0x000fc80000400000 */
[----:B------:R-:W-:Y:S01]  /*31b0*/  FFMA R64, R64, R72, R9 ;  /* 0x0000004840407223 */ /* 0x000fe20000000009 */
[----:B------:R-:W-:Y:S01]  /*31c0*/  LEA.HI.X R9, R80, UR5, R87, 0x1, P2 ;  /* 0x0000000550097c11 */ /* 0x000fe200090f0c57 */
[----:B------:R-:W-:Y:S01]  /*31d0*/  IMAD.SHL.U32 R80, R78, 0x8, RZ ;  /* 0x000000084e507824 */ /* 0x000fe200078e00ff */
[----:B------:R-:W-:Y:S02]  /*31e0*/  ISETP.GT.AND P2, PT, R3, RZ, P3 ;  /* 0x000000ff0300720c */ /* 0x000fe40001f44270 */
[----:B------:R-:W-:-:S05]  /*31f0*/  F2FP.BF16.F32.PACK_AB R64, RZ, R64 ;  /* 0x00000040ff40723e */ /* 0x000fca00000010ff */
[----:B------:R0:W-:Y:S06]  /*3200*/  @P1 STG.E.U16 desc[UR36][R8.64], R64 ;  /* 0x0000004008001986 */ /* 0x0001ec000c101524 */
[----:B------:R-:W-:Y:S05]  /*3210*/  @!P2 BRA `(.L_x_37) ;  /* 0x000000000004a947 */ /* 0x000fea0003800000 */
[----:B------:R1:W5:Y:S02]  /*3220*/  LDG.E.LTC128B.U16 R7, desc[UR36][R12.64+0x2] ;  /* 0x000002240c077981 */ /* 0x000364000c1e1520 */
.L_x_37:
[----:B------:R-:W-:Y:S05]  /*3230*/  BSYNC B1 ;  /* 0x0000000000017941 */ /* 0x000fea0003800000 */
.L_x_36:
[----:B-----5:R-:W-:Y:S01]  /*3240*/  IMAD.U32 R21, R7, 0x10000, RZ ;  /* 0x0001000007157824 */ /* 0x020fe200078e00ff */
[----:B------:R-:W-:Y:S01]  /*3250*/  ISETP.GT.AND P1, PT, R3, 0x8, P0 ;  /* 0x000000080300780c */ /* 0x000fe20000724270 */
[----:B------:R-:W-:Y:S01]  /*3260*/  IMAD.WIDE.U32 R88, R95, R78, R80 ;  /* 0x0000004e5f587225 */ /* 0x000fe200078e0050 */
[----:B------:R-:W-:-:S03]  /*3270*/  PRMT R90, R7, 0x7610, R90 ;  /* 0x00007610075a7816 */ /* 0x000fc6000000005a */
[----:B0-----:R-:W-:Y:S01]  /*3280*/  FMUL R64, R21, R74 ;  /* 0x0000004a15407220 */ /* 0x001fe20000400000 */
[----:B------:R-:W-:Y:S01]  /*3290*/  IMAD.IADD R97, R93, 0x1, R89 ;  /* 0x000000015d617824 */ /* 0x000fe200078e0259 */
[----:B------:R-:W-:Y:S02]  /*32a0*/  IADD3 R21, P4, R82, R88, RZ ;  /* 0x0000005852157210 */ /* 0x000fe40007f9e0ff */
[----:B------:R-:W-:-:S03]  /*32b0*/  FFMA R65, R65, R72, R64 ;  /* 0x0000004841417223 */ /* 0x000fc60000000040 */
[----:B------:R-:W-:Y:S01]  /*32c0*/  IMAD.X R76, R97, 0x1, R85, P4 ;  /* 0x00000001614c7824 */ /* 0x000fe200020e0655 */
[C---:B------:R-:W-:Y:S02]  /*32d0*/  LEA R64, P4, R21.reuse, R14, 0x1 ;  /* 0x0000000e15407211 */ /* 0x040fe400078808ff */
[----:B------:R-:W-:Y:S02]  /*32e0*/  F2FP.BF16.F32.PACK_AB R77, RZ, R65 ;  /* 0x00000041ff4d723e */ /* 0x000fe400000010ff */
[----:B------:R-:W-:-:S03]  /*32f0*/  LEA.HI.X R65, R21, R15, R76, 0x1, P4 ;  /* 0x0000000f15417211 */ /* 0x000fc600020f0c4c */
[----:B------:R0:W-:Y:S04]  /*3300*/  @P2 STG.E.U16 desc[UR36][R8.64+0x2], R77 ;  /* 0x0000024d08002986 */ /* 0x0001e8000c101524 */
[----:B------:R2:W3:Y:S01]  /*3310*/  @P1 LDG.E.LTC128B.U16 R90, desc[UR36][R64.64] ;  /* 0x00000024405a1981 */ /* 0x0004e2000c1e1520 */
[----:B------:R-:W-:Y:S01]  /*3320*/  IMAD.SHL.U32 R7, R4, 0x10, RZ ;  /* 0x0000001004077824 */ /* 0x000fe200078e00ff */
[----:B------:R-:W-:Y:S01]  /*3330*/  IADD3 R86, P2, R10, R88, RZ ;  /* 0x000000580a567210 */ /* 0x000fe20007f5e0ff */
[----:B------:R-:W-:Y:S03]  /*3340*/  BSSY B1, `(.L_x_38) ;  /* 0x0000011000017945 */ /* 0x000fe60003800000 */
[----:B------:R-:W-:Y:S01]  /*3350*/  IADD3 R76, P4, R7, R8, RZ ;  /* 0x00000008074c7210 */ /* 0x000fe20007f9e0ff */
[----:B------:R-:W-:Y:S01]  /*3360*/  IMAD.X R87, R11, 0x1, R97, P2 ;  /* 0x000000010b577824 */ /* 0x000fe200010e0661 */
[----:B------:R-:W-:Y:S01]  /*3370*/  ISETP.GT.AND P2, PT, R3, 0x8, P3 ;  /* 0x000000080300780c */ /* 0x000fe20001f44270 */
[----:B------:R-:W-:-:S04]  /*3380*/  IMAD.WIDE.U32 R86, R73, R20, R86 ;  /* 0x0000001449567225 */ /* 0x000fc800078e0056 */
[----:B------:R-:W-:Y:S01]  /*3390*/  IMAD.IADD R87, R91, 0x1, R87 ;  /* 0x000000015b577824 */ /* 0x000fe200078e0257 */
[----:B--2---:R-:W-:-:S04]  /*33a0*/  LEA R64, P5, R86, R14, 0x1 ;  /* 0x0000000e56407211 */ /* 0x004fc800078a08ff */
[----:B------:R-:W-:Y:S01]  /*33b0*/  LEA.HI.X R65, R86, R15, R87, 0x1, P5 ;  /* 0x0000000f56417211 */ /* 0x000fe200028f0c57 */
[----:B---3--:R-:W-:-:S04]  /*33c0*/  IMAD.U32 R21, R90, 0x10000, RZ ;  /* 0x000100005a157824 */ /* 0x008fc800078e00ff */
[----:B------:R-:W-:-:S04]  /*33d0*/  FMUL R21, R21, R74 ;  /* 0x0000004a15157220 */ /* 0x000fc80000400000 */
[----:B------:R-:W-:Y:S01]  /*33e0*/  FFMA R66, R66, R72, R21 ;  /* 0x0000004842427223 */ /* 0x000fe20000000015 */
[----:B------:R-:W-:-:S04]  /*33f0*/  SHF.L.U64.HI R21, R4, 0x4, R5 ;  /* 0x0000000404157819 */ /* 0x000fc80000010205 */
[----:B------:R-:W-:Y:S01]  /*3400*/  F2FP.BF16.F32.PACK_AB R66, RZ, R66 ;  /* 0x00000042ff42723e */ /* 0x000fe200000010ff */
[----:B0-----:R-:W-:-:S05]  /*3410*/  IMAD.X R77, R21, 0x1, R9, P4 ;  /* 0x00000001154d7824 */ /* 0x001fca00020e0609 */
[----:B------:R0:W-:Y:S01]  /*3420*/  @P1 STG.E.U16 desc[UR36][R76.64], R66 ;  /* 0x000000424c001986 */ /* 0x0001e2000c101524 */
[----:B------:R-:W-:Y:S05]  /*3430*/  @!P2 BRA `(.L_x_39) ;  /* 0x000000000004a947 */ /* 0x000fea0003800000 */
[----:B------:R2:W5:Y:S02]  /*3440*/  LDG.E.LTC128B.U16 R90, desc[UR36][R64.64+0x2] ;  /* 0x00000224405a7981 */ /* 0x000564000c1e1520 */
.L_x_39:
[----:B------:R-:W-:Y:S05]  /*3450*/  BSYNC B1 ;  /* 0x0000000000017941 */ /* 0x000fea0003800000 */
.L_x_38:
[----:B-----5:R-:W-:Y:S01]  /*3460*/  IMAD.U32 R87, R90, 0x10000, RZ ;  /* 0x000100005a577824 */ /* 0x020fe200078e00ff */
[----:B------:R-:W-:Y:S01]  /*3470*/  ISETP.GT.AND P1, PT, R6, 0x8, PT ;  /* 0x000000080600780c */ /* 0x000fe20003f24270 */
[----:B------:R-:W-:Y:S01]  /*3480*/  BSSY B1, `(.L_x_40) ;  /* 0x000000c000017945 */ /* 0x000fe20003800000 */
[----:B------:R-:W-:Y:S02]  /*3490*/  IMAD R89, R79, 0x78, RZ ;  /* 0x000000784f597824 */ /* 0x000fe400078e02ff */
[----:B0-----:R-:W-:Y:S01]  /*34a0*/  FMUL R66, R87, R74 ;  /* 0x0000004a57427220 */ /* 0x001fe20000400000 */
[----:B------:R-:W-:-:S03]  /*34b0*/  ISETP.GT.AND P4, PT, R3, RZ, P1 ;  /* 0x000000ff0300720c */ /* 0x000fc60000f84270 */
[----:B------:R-:W-:Y:S01]  /*34c0*/  FFMA R66, R67, R72, R66 ;  /* 0x0000004843427223 */ /* 0x000fe20000000042 */
[----:B------:R-:W-:-:S04]  /*34d0*/  IMAD.MOV.U32 R67, RZ, RZ, R97 ;  /* 0x000000ffff437224 */ /* 0x000fc800078e0061 */
[----:B------:R-:W-:-:S04]  /*34e0*/  F2FP.BF16.F32.PACK_AB R66, RZ, R66 ;  /* 0x00000042ff42723e */ /* 0x000fc800000010ff */
[----:B------:R-:W-:Y:S01]  /*34f0*/  PRMT R86, R66, 0x7610, R86 ;  /* 0x0000761042567816 */ /* 0x000fe20000000056 */
[----:B------:R-:W-:-:S04]  /*3500*/  IMAD.MOV.U32 R66, RZ, RZ, R88 ;  /* 0x000000ffff427224 */ /* 0x000fc800078e0058 */
[----:B------:R0:W-:Y:S01]  /*3510*/  @P2 STG.E.U16 desc[UR36][R76.64+0x2], R86 ;  /* 0x000002564c002986 */ /* 0x0001e2000c101524 */
[----:B------:R-:W-:Y:S05]  /*3520*/  @!P4 BRA `(.L_x_41) ;  /* 0x000000000004c947 */ /* 0x000fea0003800000 */
[----:B------:R3:W5:Y:S02]  /*3530*/  LDG.E.LTC128B.U16 R90, desc[UR36][R12.64+0x10] ;  /* 0x000010240c5a7981 */ /* 0x000764000c1e1520 */
.L_x_41:
[----:B------:R-:W-:Y:S05]  /*3540*/  BSYNC B1 ;  /* 0x0000000000017941 */ /* 0x000fea0003800000 */
.L_x_40:
[----:B-----5:R-:W-:Y:S01]  /*3550*/  IMAD.U32 R79, R90, 0x10000, RZ ;  /* 0x000100005a4f7824 */ /* 0x020fe200078e00ff */
[----:B------:R-:W-:Y:S01]  /*3560*/  BSSY B1, `(.L_x_42) ;  /* 0x000000d000017945 */ /* 0x000fe20003800000 */
[----:B------:R-:W-:-:S04]  /*3570*/  IMAD.WIDE.U32 R66, R78, 0x78, R66 ;  /* 0x000000784e427825 */ /* 0x000fc800078e0042 */
[----:B------:R-:W-:Y:S01]  /*3580*/  FMUL R79, R79, R74 ;  /* 0x0000004a4f4f7220 */ /* 0x000fe20000400000 */
[----:B------:R-:W-:Y:S01]  /*3590*/  IMAD.IADD R97, R67, 0x1, R89 ;  /* 0x0000000143617824 */ /* 0x000fe200078e0259 */
[----:B0-----:R-:W-:Y:S02]  /*35a0*/  IADD3 R86, P2, P5, R82, R66, R80 ;  /* 0x0000004252567210 */ /* 0x001fe40007d5e050 */
[----:B------:R-:W-:Y:S02]  /*35b0*/  FFMA R79, R68, R72, R79 ;  /* 0x00000048444f7223 */ /* 0x000fe4000000004f */
[----:B------:R-:W-:-:S03]  /*35c0*/  IADD3.X R87, R85, R97, R81, P2, P5 ;  /* 0x0000006155577210 */ /* 0x000fc600017ea451 */
[----:B------:R-:W-:Y:S02]  /*35d0*/  F2FP.BF16.F32.PACK_AB R79, RZ, R79 ;  /* 0x0000004fff4f723e */ /* 0x000fe400000010ff */
[----:B------:R-:W-:-:S03]  /*35e0*/  ISETP.GT.AND P2, PT, R6, 0x9, PT ;  /* 0x000000090600780c */ /* 0x000fc60003f44270 */
[----:B------:R0:W-:Y:S01]  /*35f0*/  @P4 STG.E.U16 desc[UR36][R8.64+0x10], R79 ;  /* 0x0000104f08004986 */ /* 0x0001e2000c101524 */
[----:B------:R-:W-:-:S13]  /*3600*/  ISETP.GT.AND P5, PT, R3, RZ, P2 ;  /* 0x000000ff0300720c */ /* 0x000fda00017a4270 */
[----:B0-----:R-:W-:Y:S05]  /*3610*/  @!P5 BRA `(.L_x_43) ;  /* 0x000000000004d947 */ /* 0x001fea0003800000 */
[----:B------:R0:W5:Y:S02]  /*3620*/  LDG.E.LTC128B.U16 R90, desc[UR36][R12.64+0x12] ;  /* 0x000012240c5a7981 */ /* 0x000164000c1e1520 */
.L_x_43:
[----:B------:R-:W-:Y:S05]  /*3630*/  BSYNC B1 ;  /* 0x0000000000017941 */ /* 0x000fea0003800000 */
.L_x_42:
[----:B-----5:R-:W-:Y:S01]  /*3640*/  IMAD.U32 R79, R90, 0x10000, RZ ;  /* 0x000100005a4f7824 */ /* 0x020fe200078e00ff */
[----:B------:R-:W-:Y:S01]  /*3650*/  ISETP.GT.AND P4, PT, R3, 0x8, P1 ;  /* 0x000000080300780c */ /* 0x000fe20000f84270 */
[----:B------:R-:W-:Y:S02]  /*3660*/  BSSY B1, `(.L_x_44) ;  /* 0x0000007000017945 */ /* 0x000fe40003800000 */
[----:B------:R-:W-:-:S04]  /*3670*/  FMUL R68, R79, R74 ;  /* 0x0000004a4f447220 */ /* 0x000fc80000400000 */
[----:B------:R-:W-:-:S05]  /*3680*/  FFMA R68, R69, R72, R68 ;  /* 0x0000004845447223 */ /* 0x000fca0000000044 */
[----:B------:R-:W-:-:S05]  /*3690*/  F2FP.BF16.F32.PACK_AB R68, RZ, R68 ;  /* 0x00000044ff44723e */ /* 0x000fca00000010ff */
[----:B------:R4:W-:Y:S01]  /*36a0*/  @P5 STG.E.U16 desc[UR36][R8.64+0x12], R68 ;  /* 0x0000124408005986 */ /* 0x0009e2000c101524 */
[----:B------:R-:W-:Y:S05]  /*36b0*/  @!P4 BRA `(.L_x_45) ;  /* 0x000000000004c947 */ /* 0x000fea0003800000 */
[----:B------:R0:W5:Y:S02]  /*36c0*/  LDG.E.LTC128B.U16 R90, desc[UR36][R64.64+0x10] ;  /* 0x00001024405a7981 */ /* 0x000164000c1e1520 */
.L_x_45:
[----:B------:R-:W-:Y:S05]  /*36d0*/  BSYNC B1 ;  /* 0x0000000000017941 */ /* 0x000fea0003800000 */
.L_x_44:
        /* <DEDUP_REMOVED lines=9> */
.L_x_47:
[----:B------:R-:W-:Y:S05]  /*3770*/  BSYNC B1 ;  /* 0x0000000000017941 */ /* 0x000fea0003800000 */
.L_x_46:
[----:B-----5:R-:W-:-:S04]  /*3780*/  IMAD.U32 R67, R90, 0x10000, RZ ;  /* 0x000100005a437824 */ /* 0x020fc800078e00ff */
[----:B----4-:R-:W-:Y:S01]  /*3790*/  FMUL R68, R67, R74 ;  /* 0x0000004a43447220 */ /* 0x010fe20000400000 */
[----:B------:R-:W-:-:S03]  /*37a0*/  IADD3 R67, P4, R82, R66, RZ ;  /* 0x0000004252437210 */ /* 0x000fc60007f9e0ff */
[----:B------:R-:W-:Y:S02]  /*37b0*/  FFMA R68, R71, R72, R68 ;  /* 0x0000004847447223 */ /* 0x000fe40000000044 */
[----:B------:R-:W-:Y:S01]  /*37c0*/  IMAD.X R84, R97, 0x1, R85, P4 ;  /* 0x0000000161547824 */ /* 0x000fe200020e0655 */
[C---:B------:R-:W-:Y:S02]  /*37d0*/  LEA R66, P4, R67.reuse, R14, 0x1 ;  /* 0x0000000e43427211 */ /* 0x040fe400078808ff */
[----:B------:R-:W-:Y:S02]  /*37e0*/  F2FP.BF16.F32.PACK_AB R68, RZ, R68 ;  /* 0x00000044ff44723e */ /* 0x000fe400000010ff */
[----:B------:R-:W-:Y:S02]  /*37f0*/  LEA.HI.X R67, R67, R15, R84, 0x1, P4 ;  /* 0x0000000f43437211 */ /* 0x000fe400020f0c54 */
[----:B0-----:R-:W-:-:S05]  /*3800*/  PRMT R69, R68, 0x7610, R69 ;  /* 0x0000761044457816 */ /* 0x001fca0000000045 */
[----:B------:R0:W-:Y:S01]  /*3810*/  @P5 STG.E.U16 desc[UR36][R76.64+0x12], R69 ;  /* 0x000012454c005986 */ /* 0x0001e2000c101524 */
[----:B------:R-:W-:-:S13]  /*3820*/  ISETP.GT.AND P5, PT, R3, 0x80, P0 ;  /* 0x000000800300780c */ /* 0x000fda00007a4270 */
[----:B------:R4:W2:Y:S01]  /*3830*/  @P5 LDG.E.LTC128B.U16 R90, desc[UR36][R66.64] ;  /* 0x00000024425a5981 */ /* 0x0008a2000c1e1520 */
[----:B------:R-:W-:Y:S01]  /*3840*/  IMAD.WIDE.U32 R70, R78, 0x78, R80 ;  /* 0x000000784e467825 */ /* 0x000fe200078e0050 */
[----:B------:R-:W-:Y:S03]  /*3850*/  BSSY B1, `(.L_x_48) ;  /* 0x0000016000017945 */ /* 0x000fe60003800000 */
[----:B------:R-:W-:Y:S02]  /*3860*/  IMAD.IADD R83, R89, 0x1, R71 ;  /* 0x0000000159537824 */ /* 0x000fe400078e0247 */
[----:B------:R-:W-:Y:S02]  /*3870*/  IMAD.MOV.U32 R82, RZ, RZ, R70 ;  /* 0x000000ffff527224 */ /* 0x000fe400078e0046 */
[----:B------:R-:W-:Y:S02]  /*3880*/  IMAD R89, R5, 0xf0, RZ ;  /* 0x000000f005597824 */ /* 0x000fe400078e02ff */
[----:B0-----:R-:W-:-:S04]  /*3890*/  IMAD.WIDE.U32 R68, R95, R78, R82 ;  /* 0x0000004e5f447225 */ /* 0x001fc800078e0052 */
[----:B------:R-:W-:Y:S01]  /*38a0*/  IMAD.WIDE.U32 R84, R4, 0xf0, R76 ;  /* 0x000000f004547825 */ /* 0x000fe200078e004c */
[----:B------:R-:W-:-:S04]  /*38b0*/  IADD3 R68, P4, R10, R68, RZ ;  /* 0x000000440a447210 */ /* 0x000fc80007f9e0ff */
[----:B------:R-:W-:-:S03]  /*38c0*/  IADD3.X R69, R11, R93, R69, P4, !PT ;  /* 0x0000005d0b457210 */ /* 0x000fc600027fe445 */
[----:B------:R-:W-:-:S04]  /*38d0*/  IMAD.WIDE.U32 R68, R73, R20, R68 ;  /* 0x0000001449447225 */ /* 0x000fc800078e0044 */
[----:B------:R-:W-:Y:S01]  /*38e0*/  IMAD.IADD R5, R91, 0x1, R69 ;  /* 0x000000015b057824 */ /* 0x000fe200078e0245 */
[----:B----4-:R-:W-:Y:S01]  /*38f0*/  LEA R66, P4, R68, R14, 0x1 ;  /* 0x0000000e44427211 */ /* 0x010fe200078808ff */
[----:B------:R-:W-:-:S03]  /*3900*/  IMAD.IADD R69, R85, 0x1, R89 ;  /* 0x0000000155457824 */ /* 0x000fc600078e0259 */
[----:B------:R-:W-:Y:S01]  /*3910*/  LEA.HI.X R67, R68, R15, R5, 0x1, P4 ;  /* 0x0000000f44437211 */ /* 0x000fe200020f0c05 */
[----:B------:R-:W-:Y:S01]  /*3920*/  @P5 IMAD.MOV.U32 R68, RZ, RZ, R84 ;  /* 0x000000ffff445224 */ /* 0x000fe200078e0054 */
[----:B------:R-:W-:Y:S01]  /*3930*/  ISETP.GT.AND P4, PT, R3, 0x80, P3 ;  /* 0x000000800300780c */ /* 0x000fe20001f84270 */
[----:B--2---:R-:W-:-:S04]  /*3940*/  IMAD.U32 R79, R90, 0x10000, RZ ;  /* 0x000100005a4f7824 */ /* 0x004fc800078e00ff */
[----:B------:R-:W-:-:S04]  /*3950*/  FMUL R79, R79, R74 ;  /* 0x0000004a4f4f7220 */ /* 0x000fc80000400000 */
[----:B------:R-:W-:-:S05]  /*3960*/  FFMA R79, R56, R72, R79 ;  /* 0x00000048384f7223 */ /* 0x000fca000000004f */
[----:B------:R-:W-:-:S05]  /*3970*/  F2FP.BF16.F32.PACK_AB R79, RZ, R79 ;  /* 0x0000004fff4f723e */ /* 0x000fca00000010ff */
[----:B------:R0:W-:Y:S01]  /*3980*/  @P5 STG.E.U16 desc[UR36][R68.64], R79 ;  /* 0x0000004f44005986 */ /* 0x0001e2000c101524 */
[----:B------:R-:W-:Y:S05]  /*3990*/  @!P4 BRA `(.L_x_49) ;  /* 0x000000000004c947 */ /* 0x000fea0003800000 */
[----:B------:R2:W5:Y:S02]  /*39a0*/  LDG.E.LTC128B.U16 R90, desc[UR36][R66.64+0x2] ;  /* 0x00000224425a7981 */ /* 0x000564000c1e1520 */
.L_x_49:
[----:B------:R-:W-:Y:S05]  /*39b0*/  BSYNC B1 ;  /* 0x0000000000017941 */ /* 0x000fea0003800000 */
.L_x_48:
[----:B-----5:R-:W-:Y:S01]  /*39c0*/  IMAD.U32 R5, R90, 0x10000, RZ ;  /* 0x000100005a057824 */ /* 0x020fe200078e00ff */
[----:B------:R-:W-:Y:S01]  /*39d0*/  IADD3 R70, P5, R80, R70, RZ ;  /* 0x0000004650467210 */ /* 0x000fe20007fbe0ff */
[----:B------:R-:W-:Y:S01]  /*39e0*/  @P4 IMAD.MOV.U32 R80, RZ, RZ, R84 ;  /* 0x000000ffff504224 */ /* 0x000fe200078e0054 */
[----:B------:R-:W-:Y:S01]  /*39f0*/  ISETP.GT.AND P0, PT, R3, 0x88, P0 ;  /* 0x000000880300780c */ /* 0x000fe20000704270 */
[----:B------:R-:W-:Y:S01]  /*3a00*/  FMUL R56, R5, R74 ;  /* 0x0000004a05387220 */ /* 0x000fe20000400000 */
[----:B------:R-:W-:Y:S01]  /*3a10*/  BSSY B1, `(.L_x_50) ;  /* 0x000000d000017945 */ /* 0x000fe20003800000 */
[----:B------:R-:W-:Y:S02]  /*3a20*/  IMAD.X R71, R83, 0x1, R81, P5 ;  /* 0x0000000153477824 */ /* 0x000fe400028e0651 */
[----:B------:R-:W-:Y:S01]  /*3a30*/  FFMA R56, R57, R72, R56 ;  /* 0x0000004839387223 */ /* 0x000fe20000000038 */
[----:B------:R-:W-:Y:S02]  /*3a40*/  @P4 IMAD.MOV.U32 R81, RZ, RZ, R69 ;  /* 0x000000ffff514224 */ /* 0x000fe400078e0045 */
[----:B0-----:R-:W-:-:S02]  /*3a50*/  IMAD.WIDE.U32 R78, R95, R78, R70 ;  /* 0x0000004e5f4e7225 */ /* 0x001fc400078e0046 */
[----:B------:R-:W-:Y:S02]  /*3a60*/  F2FP.BF16.F32.PACK_AB R56, RZ, R56 ;  /* 0x00000038ff38723e */ /* 0x000fe400000010ff */
[----:B------:R-:W-:Y:S02]  /*3a70*/  IADD3 R70, P5, R10, R78, RZ ;  /* 0x0000004e0a467210 */ /* 0x000fe40007fbe0ff */
[----:B------:R-:W-:-:S05]  /*3a80*/  PRMT R5, R56, 0x7610, R5 ;  /* 0x0000761038057816 */ /* 0x000fca0000000005 */
[----:B------:R0:W-:Y:S01]  /*3a90*/  @P4 STG.E.U16 desc[UR36][R80.64+0x2], R5 ;  /* 0x0000020550004986 */ /* 0x0001e2000c101524 */
[----:B------:R-:W-:-:S04]  /*3aa0*/  LEA R56, P4, R86, R14, 0x1 ;  /* 0x0000000e56387211 */ /* 0x000fc800078808ff */
[----:B------:R-:W-:Y:S01]  /*3ab0*/  LEA.HI.X R57, R86, R15, R87, 0x1, P4 ;  /* 0x0000000f56397211 */ /* 0x000fe200020f0c57 */
[----:B------:R-:W-:Y:S08]  /*3ac0*/  @!P0 BRA `(.L_x_51) ;  /* 0x0000000000048947 */ /* 0x000ff00003800000 */
[----:B------:R4:W5:Y:S02]  /*3ad0*/  LDG.E.LTC128B.U16 R90, desc[UR36][R56.64] ;  /* 0x00000024385a7981 */ /* 0x000964000c1e1520 */
.L_x_51:
[----:B------:R-:W-:Y:S05]  /*3ae0*/  BSYNC B1 ;  /* 0x0000000000017941 */ /* 0x000fea0003800000 */
.L_x_50:
[----:B0----5:R-:W-:Y:S01]  /*3af0*/  IMAD.U32 R5, R90, 0x10000, RZ ;  /* 0x000100005a057824 */ /* 0x021fe200078e00ff */
[----:B------:R-:W-:Y:S01]  /*3b00*/  IADD3 R10, P4, R7, R84, RZ ;  /* 0x00000054070a7210 */ /* 0x000fe20007f9e0ff */
[----:B------:R-:W-:Y:S01]  /*3b10*/  BSSY B1, `(.L_x_52) ;  /* 0x000000e000017945 */ /* 0x000fe20003800000 */
[----:B------:R-:W-:Y:S01]  /*3b20*/  IADD3.X R71, R11, R93, R79, P5, !PT ;  /* 0x0000005d0b477210 */ /* 0x000fe20002ffe44f */
[----:B------:R-:W-:Y:S01]  /*3b30*/  FMUL R5, R5, R74 ;  /* 0x0000004a05057220 */ /* 0x000fe20000400000 */
[----:B------:R-:W-:Y:S01]  /*3b40*/  ISETP.GT.AND P3, PT, R3, 0x88, P3 ;  /* 0x000000880300780c */ /* 0x000fe20001f64270 */
[----:B------:R-:W-:Y:S02]  /*3b50*/  IMAD.X R11, R69, 0x1, R21, P4 ;  /* 0x00000001450b7824 */ /* 0x000fe400020e0615 */
[----:B------:R-:W-:Y:S01]  /*3b60*/  FFMA R5, R58, R72, R5 ;  /* 0x000000483a057223 */ /* 0x000fe20000000005 */
[----:B----4-:R-:W-:-:S04]  /*3b70*/  IMAD.WIDE.U32 R56, R73, R20, R70 ;  /* 0x0000001449387225 */ /* 0x010fc800078e0046 */
[----:B------:R-:W-:Y:S01]  /*3b80*/  F2FP.BF16.F32.PACK_AB R5, RZ, R5 ;  /* 0x00000005ff05723e */ /* 0x000fe200000010ff */
[----:B------:R-:W-:Y:S01]  /*3b90*/  IMAD.IADD R20, R91, 0x1, R57 ;  /* 0x000000015b147824 */ /* 0x000fe200078e0239 */
[----:B------:R-:W-:-:S03]  /*3ba0*/  LEA R14, P5, R56, R14, 0x1 ;  /* 0x0000000e380e7211 */ /* 0x000fc600078a08ff */
[----:B------:R0:W-:Y:S01]  /*3bb0*/  @P0 STG.E.U16 desc[UR36][R10.64], R5 ;  /* 0x000000050a000986 */ /* 0x0001e2000c101524 */
[----:B------:R-:W-:Y:S01]  /*3bc0*/  LEA.HI.X R15, R56, R15, R20, 0x1, P5 ;  /* 0x0000000f380f7211 */ /* 0x000fe200028f0c14 */
[----:B------:R-:W-:Y:S08]  /*3bd0*/  @!P3 BRA `(.L_x_53) ;  /* 0x000000000004b947 */ /* 0x000ff00003800000 */
[----:B------:R4:W5:Y:S02]  /*3be0*/  LDG.E.LTC128B.U16 R90, desc[UR36][R14.64+0x2] ;  /* 0x000002240e5a7981 */ /* 0x000964000c1e1520 */
.L_x_53:
[----:B------:R-:W-:Y:S05]  /*3bf0*/  BSYNC B1 ;  /* 0x0000000000017941 */ /* 0x000fea0003800000 */
.L_x_52:
[----:B0----5:R-:W-:Y:S01]  /*3c00*/  IMAD.U32 R5, R90, 0x10000, RZ ;  /* 0x000100005a057824 */ /* 0x021fe200078e00ff */
        /* <DEDUP_REMOVED lines=8> */
.L_x_55:
[----:B------:R-:W-:Y:S05]  /*3c90*/  BSYNC B1 ;  /* 0x0000000000017941 */ /* 0x000fea0003800000 */
.L_x_54:
[----:B-----5:R-:W-:Y:S01]  /*3ca0*/  IMAD.U32 R5, R90, 0x10000, RZ ;  /* 0x000100005a057824 */ /* 0x020fe200078e00ff */
[----:B------:R-:W-:Y:S01]  /*3cb0*/  ISETP.GT.AND P3, PT, R3, 0x80, P2 ;  /* 0x000000800300780c */ /* 0x000fe20001764270 */
[----:B------:R-:W-:Y:S01]  /*3cc0*/  @P0 IMAD.MOV.U32 R56, RZ, RZ, R84 ;  /* 0x000000ffff380224 */ /* 0x000fe200078e0054 */
[----:B------:R-:W-:Y:S01]  /*3cd0*/  BSSY B1, `(.L_x_56) ;  /* 0x0000008000017945 */ /* 0x000fe20003800000 */
[----:B------:R-:W-:Y:S01]  /*3ce0*/  FMUL R5, R5, R74 ;  /* 0x0000004a05057220 */ /* 0x000fe20000400000 */
[----:B------:R-:W-:-:S03]  /*3cf0*/  @P0 IMAD.MOV.U32 R57, RZ, RZ, R69 ;  /* 0x000000ffff390224 */ /* 0x000fc600078e0045 */
[----:B------:R-:W-:-:S05]  /*3d00*/  FFMA R5, R60, R72, R5 ;  /* 0x000000483c057223 */ /* 0x000fca0000000005 */
[----:B------:R-:W-:-:S05]  /*3d10*/  F2FP.BF16.F32.PACK_AB R5, RZ, R5 ;  /* 0x00000005ff05723e */ /* 0x000fca00000010ff */
[----:B------:R0:W-:Y:S01]  /*3d20*/  @P0 STG.E.U16 desc[UR36][R56.64+0x10], R5 ;  /* 0x0000100538000986 */ /* 0x0001e2000c101524 */
[----:B------:R-:W-:Y:S05]  /*3d30*/  @!P3 BRA `(.L_x_57) ;  /* 0x000000000004b947 */ /* 0x000fea0003800000 */
[----:B------:R0:W5:Y:S02]  /*3d40*/  LDG.E.LTC128B.U16 R90, desc[UR36][R66.64+0x12] ;  /* 0x00001224425a7981 */ /* 0x000164000c1e1520 */
.L_x_57:
[----:B------:R-:W-:Y:S05]  /*3d50*/  BSYNC B1 ;  /* 0x0000000000017941 */ /* 0x000fea0003800000 */
.L_x_56:
[----:B0----5:R-:W-:Y:S01]  /*3d60*/  IMAD.U32 R5, R90, 0x10000, RZ ;  /* 0x000100005a057824 */ /* 0x021fe200078e00ff */
[----:B------:R-:W-:Y:S01]  /*3d70*/  ISETP.GT.AND P1, PT, R3, 0x88, P1 ;  /* 0x000000880300780c */ /* 0x000fe20000f24270 */
[----:B------:R-:W-:Y:S01]  /*3d80*/  @P3 IMAD.MOV.U32 R68, RZ, RZ, R84 ;  /* 0x000000ffff443224 */ /* 0x000fe200078e0054 */
[----:B------:R-:W-:Y:S01]  /*3d90*/  BSSY B1, `(.L_x_58) ;  /* 0x0000007000017945 */ /* 0x000fe20003800000 */
[----:B------:R-:W-:-:S04]  /*3da0*/  FMUL R20, R5, R74 ;  /* 0x0000004a05147220 */ /* 0x000fc80000400000 */
[----:B------:R-:W-:-:S05]  /*3db0*/  FFMA R20, R61, R72, R20 ;  /* 0x000000483d147223 */ /* 0x000fca0000000014 */
[----:B------:R-:W-:-:S05]  /*3dc0*/  F2FP.BF16.F32.PACK_AB R20, RZ, R20 ;  /* 0x00000014ff14723e */ /* 0x000fca00000010ff */
[----:B------:R0:W-:Y:S01]  /*3dd0*/  @P3 STG.E.U16 desc[UR36][R68.64+0x12], R20 ;  /* 0x0000121444003986 */ /* 0x0001e2000c101524 */
[----:B------:R-:W-:Y:S05]  /*3de0*/  @!P1 BRA `(.L_x_59) ;  /* 0x0000000000049947 */ /* 0x000fea0003800000 */
[----:B------:R0:W5:Y:S02]  /*3df0*/  LDG.E.LTC128B.U16 R90, desc[UR36][R14.64+0x10] ;  /* 0x000010240e5a7981 */ /* 0x000164000c1e1520 */
.L_x_59:
[----:B------:R-:W-:Y:S05]  /*3e00*/  BSYNC B1 ;  /* 0x0000000000017941 */ /* 0x000fea0003800000 */
.L_x_58:
        /* <DEDUP_REMOVED lines=9> */
.L_x_61:
[----:B------:R-:W-:Y:S05]  /*3ea0*/  BSYNC B1 ;  /* 0x0000000000017941 */ /* 0x000fea0003800000 */
.L_x_60:
[----:B0----5:R-:W-:Y:S01]  /*3eb0*/  IMAD.U32 R5, R90, 0x10000, RZ ;  /* 0x000100005a057824 */ /* 0x021fe200078e00ff */
[----:B------:R-:W-:Y:S01]  /*3ec0*/  ISETP.GT.AND P3, PT, R6, 0x10, PT ;  /* 0x000000100600780c */ /* 0x000fe20003f64270 */
[----:B------:R-:W-:Y:S02]  /*3ed0*/  BSSY B1, `(.L_x_62) ;  /* 0x0000008000017945 */ /* 0x000fe40003800000 */
[----:B------:R-:W-:Y:S01]  /*3ee0*/  FMUL R20, R5, R74 ;  /* 0x0000004a05147220 */ /* 0x000fe20000400000 */
[----:B------:R-:W-:-:S03]  /*3ef0*/  ISETP.GT.AND P0, PT, R3, RZ, P3 ;  /* 0x000000ff0300720c */ /* 0x000fc60001f04270 */
[----:B------:R-:W-:-:S05]  /*3f00*/  FFMA R20, R63, R72, R20 ;  /* 0x000000483f147223 */ /* 0x000fca0000000014 */
[----:B------:R-:W-:-:S05]  /*3f10*/  F2FP.BF16.F32.PACK_AB R20, RZ, R20 ;  /* 0x00000014ff14723e */ /* 0x000fca00000010ff */
[----:B------:R0:W-:Y:S01]  /*3f20*/  @P2 STG.E.U16 desc[UR36][R10.64+0x12], R20 ;  /* 0x000012140a002986 */ /* 0x0001e2000c101524 */
[----:B------:R-:W-:Y:S05]  /*3f30*/  @!P0 BRA `(.L_x_63) ;  /* 0x0000000000048947 */ /* 0x000fea0003800000 */
[----:B------:R0:W5:Y:S02]  /*3f40*/  LDG.E.LTC128B.U16 R90, desc[UR36][R12.64+0x20] ;  /* 0x000020240c5a7981 */ /* 0x000164000c1e1520 */
.L_x_63:
[----:B------:R-:W-:Y:S05]  /*3f50*/  BSYNC B1 ;  /* 0x0000000000017941 */ /* 0x000fea0003800000 */
.L_x_62:
[----:B-----5:R-:W-:Y:S01]  /*3f60*/  IMAD.U32 R5, R90, 0x10000, RZ ;  /* 0x000100005a057824 */ /* 0x020fe200078e00ff */
        /* <DEDUP_REMOVED lines=9> */
.L_x_65:
[----:B------:R-:W-:Y:S05]  /*4000*/  BSYNC B1 ;  /* 0x0000000000017941 */ /* 0x000fea0003800000 */
.L_x_64:
        /* <DEDUP_REMOVED lines=9> */
.L_x_67:
[----:B------:R-:W-:Y:S05]  /*40a0*/  BSYNC B1 ;  /* 0x0000000000017941 */ /* 0x000fea0003800000 */
.L_x_66:
        /* <DEDUP_REMOVED lines=9> */
.L_x_69:
[----:B------:R-:W-:Y:S05]  /*4140*/  BSYNC B1 ;  /* 0x0000000000017941 */ /* 0x000fea0003800000 */
.L_x_68:
        /* <DEDUP_REMOVED lines=10> */
.L_x_71:
[----:B------:R-:W-:Y:S05]  /*41f0*/  BSYNC B1 ;  /* 0x0000000000017941 */ /* 0x000fea0003800000 */
.L_x_70:
        /* <DEDUP_REMOVED lines=10> */
.L_x_73:
[----:B------:R-:W-:Y:S05]  /*42a0*/  BSYNC B1 ;  /* 0x0000000000017941 */ /* 0x000fea0003800000 */
.L_x_72:
        /* <DEDUP_REMOVED lines=9> */
.L_x_75:
[----:B------:R-:W-:Y:S05]  /*4340*/  BSYNC B1 ;  /* 0x0000000000017941 */ /* 0x000fea0003800000 */
.L_x_74:
        /* <DEDUP_REMOVED lines=9> */
.L_x_77:
[----:B------:R-:W-:Y:S05]  /*43e0*/  BSYNC B1 ;  /* 0x0000000000017941 */ /* 0x000fea0003800000 */
.L_x_76:
        /* <DEDUP_REMOVED lines=9> */
.L_x_79:
[----:B------:R-:W-:Y:S05]  /*4480*/  BSYNC B1 ;  /* 0x0000000000017941 */ /* 0x000fea0003800000 */
.L_x_78:
[----:B-----5:R-:W-:Y:S01]  /*4490*/  IMAD.U32 R5, R90, 0x10000, RZ ;  /* 0x000100005a057824 */ /* 0x020fe200078e00ff */
[----:B------:R-:W-:Y:S01]  /*44a0*/  ISETP.GT.AND P4, PT, R3, 0x80, P2 ;  /* 0x000000800300780c */ /* 0x000fe20001784270 */
[----:B0-----:R-:W-:Y:S01]  /*44b0*/  IMAD.WIDE.U32 R10, R4, 0xf0, R76 ;  /* 0x000000f0040a7825 */ /* 0x001fe200078e004c */
[----:B------:R-:W-:Y:S03]  /*44c0*/  BSSY B1, `(.L_x_80) ;  /* 0x000000a000017945 */ /* 0x000fe60003800000 */
[----:B------:R-:W-:-:S04]  /*44d0*/  FMUL R5, R5, R74 ;  /* 0x0000004a05057220 */ /* 0x000fc80000400000 */
[----:B------:R-:W-:-:S05]  /*44e0*/  FFMA R5, R40, R72, R5 ;  /* 0x0000004828057223 */ /* 0x000fca0000000005 */
[----:B------:R-:W-:Y:S01]  /*44f0*/  F2FP.BF16.F32.PACK_AB R4, RZ, R5 ;  /* 0x00000005ff04723e */ /* 0x000fe200000010ff */
[----:B------:R-:W-:-:S03]  /*4500*/  IMAD.IADD R5, R89, 0x1, R11 ;  /* 0x0000000159057824 */ /* 0x000fc600078e020b */
[----:B------:R-:W-:Y:S01]  /*4510*/  PRMT R20, R4, 0x7610, R20 ;  /* 0x0000761004147816 */ /* 0x000fe20000000014 */
[----:B------:R-:W-:-:S05]  /*4520*/  IMAD.MOV.U32 R4, RZ, RZ, R10 ;  /* 0x000000ffff047224 */ /* 0x000fca00078e000a */
[----:B------:R0:W-:Y:S01]  /*4530*/  @P5 STG.E.U16 desc[UR36][R4.64+0x20], R20 ;  /* 0x0000201404005986 */ /* 0x0001e2000c101524 */
[----:B------:R-:W-:Y:S05]  /*4540*/  @!P4 BRA `(.L_x_81) ;  /* 0x000000000004c947 */ /* 0x000fea0003800000 */
[----:B------:R0:W5:Y:S02]  /*4550*/  LDG.E.LTC128B.U16 R90, desc[UR36][R66.64+0x22] ;  /* 0x00002224425a7981 */ /* 0x000164000c1e1520 */
.L_x_81:
[----:B------:R-:W-:Y:S05]  /*4560*/  BSYNC B1 ;  /* 0x0000000000017941 */ /* 0x000fea0003800000 */
.L_x_80:
[----:B-----5:R-:W-:Y:S01]  /*4570*/  IMAD.U32 R49, R90, 0x10000, RZ ;  /* 0x000100005a317824 */ /* 0x020fe200078e00ff */
[----:B------:R-:W-:Y:S01]  /*4580*/  ISETP.GT.AND P3, PT, R3, 0x88, P3 ;  /* 0x000000880300780c */ /* 0x000fe20001f64270 */
[----:B------:R-:W-:Y:S02]  /*4590*/  BSSY B1, `(.L_x_82) ;  /* 0x0000007000017945 */ /* 0x000fe40003800000 */
[----:B0-----:R-:W-:-:S04]  /*45a0*/  FMUL R20, R49, R74 ;  /* 0x0000004a31147220 */ /* 0x001fc80000400000 */
[----:B------:R-:W-:-:S05]  /*45b0*/  FFMA R20, R41, R72, R20 ;  /* 0x0000004829147223 */ /* 0x000fca0000000014 */
[----:B------:R-:W-:-:S05]  /*45c0*/  F2FP.BF16.F32.PACK_AB R20, RZ, R20 ;  /* 0x00000014ff14723e */ /* 0x000fca00000010ff */
[----:B------:R0:W-:Y:S01]  /*45d0*/  @P4 STG.E.U16 desc[UR36][R4.64+0x22], R20 ;  /* 0x0000221404004986 */ /* 0x0001e2000c101524 */
[----:B------:R-:W-:Y:S05]  /*45e0*/  @!P3 BRA `(.L_x_83) ;  /* 0x000000000004b947 */ /* 0x000fea0003800000 */
[----:B------:R0:W5:Y:S02]  /*45f0*/  LDG.E.LTC128B.U16 R90, desc[UR36][R14.64+0x20] ;  /* 0x000020240e5a7981 */ /* 0x000164000c1e1520 */
.L_x_83:
[----:B------:R-:W-:Y:S05]  /*4600*/  BSYNC B1 ;  /* 0x0000000000017941 */ /* 0x000fea0003800000 */
.L_x_82:
[----:B-----5:R-:W-:Y:S01]  /*4610*/  IMAD.U32 R11, R90, 0x10000, RZ ;  /* 0x000100005a0b7824 */ /* 0x020fe200078e00ff */
[----:B------:R-:W-:Y:S01]  /*4620*/  IADD3 R10, P4, R7, R10, RZ ;  /* 0x0000000a070a7210 */ /* 0x000fe20007f9e0ff */
[----:B------:R-:W-:Y:S01]  /*4630*/  BSSY B1, `(.L_x_84) ;  /* 0x0000009000017945 */ /* 0x000fe20003800000 */
[----:B------:R-:W-:Y:S01]  /*4640*/  ISETP.GT.AND P2, PT, R3, 0x88, P2 ;  /* 0x000000880300780c */ /* 0x000fe20001744270 */
[----:B------:R-:W-:-:S04]  /*4650*/  FMUL R11, R11, R74 ;  /* 0x0000004a0b0b7220 */ /* 0x000fc80000400000 */
[----:B------:R-:W-:-:S05]  /*4660*/  FFMA R11, R42, R72, R11 ;  /* 0x000000482a0b7223 */ /* 0x000fca000000000b */
[----:B------:R-:W-:Y:S01]  /*4670*/  F2FP.BF16.F32.PACK_AB R7, RZ, R11 ;  /* 0x0000000bff07723e */ /* 0x000fe200000010ff */
[----:B------:R-:W-:-:S05]  /*4680*/  IMAD.X R11, R21, 0x1, R5, P4 ;  /* 0x00000001150b7824 */ /* 0x000fca00020e0605 */
[----:B------:R0:W-:Y:S01]  /*4690*/  @P3 STG.E.U16 desc[UR36][R10.64+0x20], R7 ;  /* 0x000020070a003986 */ /* 0x0001e2000c101524 */
[----:B------:R-:W-:Y:S05]  /*46a0*/  @!P2 BRA `(.L_x_85) ;  /* 0x000000000004a947 */ /* 0x000fea0003800000 */
[----:B------:R0:W5:Y:S02]  /*46b0*/  LDG.E.LTC128B.U16 R90, desc[UR36][R14.64+0x22] ;  /* 0x000022240e5a7981 */ /* 0x000164000c1e1520 */
.L_x_85:
[----:B------:R-:W-:Y:S05]  /*46c0*/  BSYNC B1 ;  /* 0x0000000000017941 */ /* 0x000fea0003800000 */
.L_x_84:
        /* <DEDUP_REMOVED lines=9> */
.L_x_87:
[----:B------:R-:W-:Y:S05]  /*4760*/  BSYNC B1 ;  /* 0x0000000000017941 */ /* 0x000fea0003800000 */
.L_x_86:
        /* <DEDUP_REMOVED lines=9> */
.L_x_89:
[----:B------:R-:W-:Y:S05]  /*4800*/  BSYNC B1 ;  /* 0x0000000000017941 */ /* 0x000fea0003800000 */
.L_x_88:
        /* <DEDUP_REMOVED lines=9> */
.L_x_91:
[----:B------:R-:W-:Y:S05]  /*48a0*/  BSYNC B1 ;  /* 0x0000000000017941 */ /* 0x000fea0003800000 */
.L_x_90:
        /* <DEDUP_REMOVED lines=9> */
.L_x_93:
[----:B------:R-:W-:Y:S05]  /*4940*/  BSYNC B1 ;  /* 0x0000000000017941 */ /* 0x000fea0003800000 */
.L_x_92:
        /* <DEDUP_REMOVED lines=10> */
.L_x_95:
[----:B------:R-:W-:Y:S05]  /*49f0*/  BSYNC B1 ;  /* 0x0000000000017941 */ /* 0x000fea0003800000 */
.L_x_94:
        /* <DEDUP_REMOVED lines=10> */
.L_x_97:
[----:B------:R-:W-:Y:S05]  /*4aa0*/  BSYNC B1 ;  /* 0x0000000000017941 */ /* 0x000fea0003800000 */
.L_x_96:
        /* <DEDUP_REMOVED lines=9> */
.L_x_99:
[----:B------:R-:W-:Y:S05]  /*4b40*/  BSYNC B1 ;  /* 0x0000000000017941 */ /* 0x000fea0003800000 */
.L_x_98:
        /* <DEDUP_REMOVED lines=9> */
.L_x_101:
[----:B------:R-:W-:Y:S05]  /*4be0*/  BSYNC B1 ;  /* 0x0000000000017941 */ /* 0x000fea0003800000 */
.L_x_100:
        /* <DEDUP_REMOVED lines=10> */
.L_x_103:
[----:B------:R-:W-:Y:S05]  /*4c90*/  BSYNC B1 ;  /* 0x0000000000017941 */ /* 0x000fea0003800000 */
.L_x_102:
        /* <DEDUP_REMOVED lines=10> */
.L_x_105:
[----:B------:R-:W-:Y:S05]  /*4d40*/  BSYNC B1 ;  /* 0x0000000000017941 */ /* 0x000fea0003800000 */
.L_x_104:
        /* <DEDUP_REMOVED lines=9> */
.L_x_107:
[----:B------:R-:W-:Y:S05]  /*4de0*/  BSYNC B1 ;  /* 0x0000000000017941 */ /* 0x000fea0003800000 */
.L_x_106:
        /* <DEDUP_REMOVED lines=9> */
.L_x_109:
[----:B------:R-:W-:Y:S05]  /*4e80*/  BSYNC B1 ;  /* 0x0000000000017941 */ /* 0x000fea0003800000 */
.L_x_108:
        /* <DEDUP_REMOVED lines=9> */
.L_x_111:
[----:B------:R-:W-:Y:S05]  /*4f20*/  BSYNC B1 ;  /* 0x0000000000017941 */ /* 0x000fea0003800000 */
.L_x_110:
        /* <DEDUP_REMOVED lines=9> */
.L_x_113:
[----:B------:R-:W-:Y:S05]  /*4fc0*/  BSYNC B1 ;  /* 0x0000000000017941 */ /* 0x000fea0003800000 */
.L_x_112:
        /* <DEDUP_REMOVED lines=9> */
.L_x_115:
[----:B------:R-:W-:Y:S05]  /*5060*/  BSYNC B1 ;  /* 0x0000000000017941 */ /* 0x000fea0003800000 */
.L_x_114:
        /* <DEDUP_REMOVED lines=9> */
.L_x_117:
[----:B------:R-:W-:Y:S05]  /*5100*/  BSYNC B1 ;  /* 0x0000000000017941 */ /* 0x000fea0003800000 */
.L_x_116:
        /* <DEDUP_REMOVED lines=9> */
.L_x_119:
[----:B------:R-:W-:Y:S05]  /*51a0*/  BSYNC B1 ;  /* 0x0000000000017941 */ /* 0x000fea0003800000 */
.L_x_118:
        /* <DEDUP_REMOVED lines=9> */
.L_x_121:
[----:B------:R-:W-:Y:S05]  /*5240*/  BSYNC B1 ;  /* 0x0000000000017941 */ /* 0x000fea0003800000 */
.L_x_120:
        /* <DEDUP_REMOVED lines=9> */
.L_x_123:
[----:B------:R-:W-:Y:S05]  /*52e0*/  BSYNC B1 ;  /* 0x0000000000017941 */ /* 0x000fea0003800000 */
.L_x_122:
        /* <DEDUP_REMOVED lines=9> */
.L_x_125:
[----:B------:R-:W-:Y:S05]  /*5380*/  BSYNC B1 ;  /* 0x0000000000017941 */ /* 0x000fea0003800000 */
.L_x_124:
[----:B------:R-:W-:Y:S05]  /*5390*/  @!P0 BRA `(.L_x_126) ;  /* 0x0000000c00a08947 */ /* 0x000fea0003800000 */
[----:B-----5:R-:W-:-:S04]  /*53a0*/  IMAD.U32 R3, R90, 0x10000, RZ ;  /* 0x000100005a037824 */ /* 0x020fc800078e00ff */
[----:B------:R-:W-:-:S04]  /*53b0*/  FMUL R4, R3, R74 ;  /* 0x0000004a03047220 */ /* 0x000fc80000400000 */
[----:B------:R-:W-:-:S05]  /*53c0*/  FFMA R4, R31, R72, R4 ;  /* 0x000000481f047223 */ /* 0x000fca0000000004 */
[----:B------:R-:W-:-:S05]  /*53d0*/  F2FP.BF16.F32.PACK_AB R4, RZ, R4 ;  /* 0x00000004ff04723e */ /* 0x000fca00000010ff */
[----:B------:R0:W-:Y:S01]  /*53e0*/  STG.E.U16 desc[UR36][R10.64+0x52], R4 ;  /* 0x000052040a007986 */ /* 0x0001e2000c101524 */
[----:B------:R-:W-:Y:S05]  /*53f0*/  BRA `(.L_x_126) ;  /* 0x0000000c00887947 */ /* 0x000fea0003800000 */
.L_x_35:
[----:B------:R-:W-:Y:S01]  /*5400*/  ULDC.64 UR4, c[0x0][0x5c0] ;  /* 0x0001700000047ab9 */ /* 0x000fe20000000a00 */
[-C--:B------:R-:W-:Y:S01]  /*5410*/  FMUL R64, R64, R72.reuse ;  /* 0x0000004840407220 */ /* 0x080fe20000400000 */
[----:B------:R-:W-:Y:S01]  /*5420*/  LEA R8, P2, R80, UR4, 0x1 ;  /* 0x0000000450087c11 */ /* 0x000fe2000f8408ff */
[----:B------:R-:W-:Y:S01]  /*5430*/  IMAD.SHL.U32 R73, R4, 0x10, RZ ;  /* 0x0000001004497824 */ /* 0x000fe200078e00ff */
[----:B------:R-:W-:Y:S01]  /*5440*/  ISETP.GT.AND P3, PT, R6, 0x1, PT ;  /* 0x000000010600780c */ /* 0x000fe20003f64270 */
[----:B------:R-:W-:Y:S01]  /*5450*/  FMUL R65, R65, R72 ;  /* 0x0000004841417220 */ /* 0x000fe20000400000 */
[----:B------:R-:W-:Y:S01]  /*5460*/  F2FP.BF16.F32.PACK_AB R64, RZ, R64 ;  /* 0x00000040ff40723e */ /* 0x000fe200000010ff */
[-C--:B------:R-:W-:Y:S01]  /*5470*/  FMUL R67, R67, R72.reuse ;  /* 0x0000004843437220 */ /* 0x080fe20000400000 */
[----:B------:R-:W-:Y:S01]  /*5480*/  LEA.HI.X R9, R80, UR5, R87, 0x1, P2 ;  /* 0x0000000550097c11 */ /* 0x000fe200090f0c57 */
[-C--:B------:R-:W-:Y:S01]  /*5490*/  FMUL R66, R66, R72.reuse ;  /* 0x0000004842427220 */ /* 0x080fe20000400000 */
[----:B------:R-:W-:Y:S01]  /*54a0*/  ISETP.GT.AND P2, PT, R3, RZ, P3 ;  /* 0x000000ff0300720c */ /* 0x000fe20001f44270 */
[-C--:B------:R-:W-:Y:S01]  /*54b0*/  FMUL R69, R69, R72.reuse ;  /* 0x0000004845457220 */ /* 0x080fe20000400000 */
[----:B------:R-:W-:Y:S01]  /*54c0*/  SHF.L.U64.HI R7, R4, 0x4, R5 ;  /* 0x0000000404077819 */ /* 0x000fe20000010205 */
[----:B------:R-:W-:Y:S01]  /*54d0*/  @P1 STG.E.U16 desc[UR36][R8.64], R64 ;  /* 0x0000004008001986 */ /* 0x000fe2000c101524 */
[----:B------:R-:W-:Y:S01]  /*54e0*/  ISETP.GT.AND P1, PT, R3, 0x8, P3 ;  /* 0x000000080300780c */ /* 0x000fe20001f24270 */
[----:B------:R-:W-:Y:S01]  /*54f0*/  FMUL R68, R68, R72 ;  /* 0x0000004844447220 */ /* 0x000fe20000400000 */
[----:B------:R-:W-:Y:S01]  /*5500*/  IADD3 R14, P4, R73, R8, RZ ;  /* 0x00000008490e7210 */ /* 0x000fe20007f9e0ff */
[-C--:B------:R-:W-:Y:S01]  /*5510*/  FMUL R71, R71, R72.reuse ;  /* 0x0000004847477220 */ /* 0x080fe20000400000 */
[----:B------:R-:W-:Y:S01]  /*5520*/  F2FP.BF16.F32.PACK_AB R65, RZ, R65 ;  /* 0x00000041ff41723e */ /* 0x000fe200000010ff */
[----:B------:R-:W-:Y:S01]  /*5530*/  FMUL R70, R70, R72 ;  /* 0x0000004846467220 */ /* 0x000fe20000400000 */
[----:B------:R-:W-:Y:S01]  /*5540*/  F2FP.BF16.F32.PACK_AB R67, RZ, R67 ;  /* 0x00000043ff43723e */ /* 0x000fe200000010ff */
[----:B------:R-:W-:Y:S01]  /*5550*/  IMAD.X R15, R7, 0x1, R9, P4 ;  /* 0x00000001070f7824 */ /* 0x000fe200020e0609 */
[----:B------:R-:W-:Y:S01]  /*5560*/  ISETP.GT.AND P5, PT, R3, 0x8, P0 ;  /* 0x000000080300780c */ /* 0x000fe200007a4270 */
[----:B------:R-:W-:Y:S01]  /*5570*/  @P2 STG.E.U16 desc[UR36][R8.64+0x2], R65 ;  /* 0x0000024108002986 */ /* 0x000fe2000c101524 */
[----:B------:R-:W-:Y:S01]  /*5580*/  F2FP.BF16.F32.PACK_AB R66, RZ, R66 ;  /* 0x00000042ff42723e */ /* 0x000fe200000010ff */
[----:B------:R-:W-:Y:S01]  /*5590*/  FMUL R56, R56, R72 ;  /* 0x0000004838387220 */ /* 0x000fe20000400000 */
[C---:B------:R-:W-:Y:S01]  /*55a0*/  ISETP.GT.AND P2, PT, R6.reuse, 0x8, PT ;  /* 0x000000080600780c */ /* 0x040fe20003f44270 */
[----:B------:R-:W-:Y:S01]  /*55b0*/  @P1 STG.E.U16 desc[UR36][R14.64+0x2], R67 ;  /* 0x000002430e001986 */ /* 0x000fe2000c101524 */
[----:B------:R-:W-:Y:S01]  /*55c0*/  ISETP.GT.AND P1, PT, R6, 0x9, PT ;  /* 0x000000090600780c */ /* 0x000fe20003f24270 */
[----:B------:R-:W-:Y:S01]  /*55d0*/  IMAD R5, R5, 0xf0, RZ ;  /* 0x000000f005057824 */ /* 0x000fe200078e02ff */
[----:B------:R-:W-:Y:S01]  /*55e0*/  F2FP.BF16.F32.PACK_AB R69, RZ, R69 ;  /* 0x00000045ff45723e */ /* 0x000fe200000010ff */
[----:B------:R-:W-:Y:S01]  /*55f0*/  IMAD.WIDE.U32 R10, R4, 0xf0, R14 ;  /* 0x000000f0040a7825 */ /* 0x000fe200078e000e */
[----:B------:R-:W-:-:S03]  /*5600*/  ISETP.GT.AND P4, PT, R3, RZ, P1 ;  /* 0x000000ff0300720c */ /* 0x000fc60000f84270 */
[----:B------:R-:W-:Y:S01]  /*5610*/  FMUL R57, R57, R72 ;  /* 0x0000004839397220 */ /* 0x000fe20000400000 */
[----:B------:R-:W-:Y:S01]  /*5620*/  F2FP.BF16.F32.PACK_AB R68, RZ, R68 ;  /* 0x00000044ff44723e */ /* 0x000fe200000010ff */
[----:B------:R-:W-:Y:S01]  /*5630*/  @P5 STG.E.U16 desc[UR36][R14.64], R66 ;  /* 0x000000420e005986 */ /* 0x000fe2000c101524 */
[----:B------:R-:W-:Y:S01]  /*5640*/  ISETP.GT.AND P5, PT, R3, RZ, P2 ;  /* 0x000000ff0300720c */ /* 0x000fe200017a4270 */
[----:B------:R-:W-:Y:S01]  /*5650*/  IMAD.IADD R11, R5, 0x1, R11 ;  /* 0x00000001050b7824 */ /* 0x000fe200078e020b */
[----:B------:R-:W-:Y:S01]  /*5660*/  F2FP.BF16.F32.PACK_AB R71, RZ, R71 ;  /* 0x00000047ff47723e */ /* 0x000fe200000010ff */
[----:B------:R-:W-:Y:S01]  /*5670*/  FMUL R58, R58, R72 ;  /* 0x000000483a3a7220 */ /* 0x000fe20000400000 */
[----:B------:R-:W-:Y:S01]  /*5680*/  F2FP.BF16.F32.PACK_AB R70, RZ, R70 ;  /* 0x00000046ff46723e */ /* 0x000fe200000010ff */
[----:B------:R-:W-:Y:S01]  /*5690*/  FMUL R59, R59, R72 ;  /* 0x000000483b3b7220 */ /* 0x000fe20000400000 */
[----:B------:R-:W-:Y:S01]  /*56a0*/  F2FP.BF16.F32.PACK_AB R56, RZ, R56 ;  /* 0x00000038ff38723e */ /* 0x000fe200000010ff */
[-C--:B------:R-:W-:Y:S01]  /*56b0*/  FMUL R60, R60, R72.reuse ;  /* 0x000000483c3c7220 */ /* 0x080fe20000400000 */
[----:B------:R-:W-:Y:S01]  /*56c0*/  F2FP.BF16.F32.PACK_AB R57, RZ, R57 ;  /* 0x00000039ff39723e */ /* 0x000fe200000010ff */
[----:B------:R-:W-:Y:S01]  /*56d0*/  @P4 STG.E.U16 desc[UR36][R8.64+0x12], R69 ;  /* 0x0000124508004986 */ /* 0x000fe2000c101524 */
[----:B------:R-:W-:Y:S01]  /*56e0*/  ISETP.GT.AND P4, PT, R3, 0x8, P1 ;  /* 0x000000080300780c */ /* 0x000fe20000f84270 */
[----:B------:R-:W-:Y:S01]  /*56f0*/  FMUL R61, R61, R72 ;  /* 0x000000483d3d7220 */ /* 0x000fe20000400000 */
[----:B------:R-:W-:Y:S01]  /*5700*/  F2FP.BF16.F32.PACK_AB R58, RZ, R58 ;  /* 0x0000003aff3a723e */ /* 0x000fe200000010ff */
[----:B------:R-:W-:Y:S01]  /*5710*/  @P5 STG.E.U16 desc[UR36][R8.64+0x10], R68 ;  /* 0x0000104408005986 */ /* 0x000fe2000c101524 */
[----:B------:R-:W-:Y:S01]  /*5720*/  ISETP.GT.AND P5, PT, R3, 0x8, P2 ;  /* 0x000000080300780c */ /* 0x000fe200017a4270 */
[-C--:B------:R-:W-:Y:S01]  /*5730*/  FMUL R62, R62, R72.reuse ;  /* 0x000000483e3e7220 */ /* 0x080fe20000400000 */
[----:B------:R-:W-:Y:S01]  /*5740*/  F2FP.BF16.F32.PACK_AB R59, RZ, R59 ;  /* 0x0000003bff3b723e */ /* 0x000fe200000010ff */
[----:B------:R-:W-:Y:S01]  /*5750*/  FMUL R63, R63, R72 ;  /* 0x000000483f3f7220 */ /* 0x000fe20000400000 */
[----:B------:R-:W-:Y:S01]  /*5760*/  F2FP.BF16.F32.PACK_AB R60, RZ, R60 ;  /* 0x0000003cff3c723e */ /* 0x000fe200000010ff */
[-C--:B------:R-:W-:Y:S01]  /*5770*/  FMUL R49, R49, R72.reuse ;  /* 0x0000004831317220 */ /* 0x080fe20000400000 */
[----:B------:R-:W-:Y:S01]  /*5780*/  F2FP.BF16.F32.PACK_AB R61, RZ, R61 ;  /* 0x0000003dff3d723e */ /* 0x000fe200000010ff */
[----:B------:R-:W-:Y:S01]  /*5790*/  FMUL R48, R48, R72 ;  /* 0x0000004830307220 */ /* 0x000fe20000400000 */
[----:B------:R-:W-:Y:S01]  /*57a0*/  F2FP.BF16.F32.PACK_AB R62, RZ, R62 ;  /* 0x0000003eff3e723e */ /* 0x000fe200000010ff */
[----:B------:R-:W-:Y:S01]  /*57b0*/  @P4 STG.E.U16 desc[UR36][R14.64+0x12], R71 ;  /* 0x000012470e004986 */ /* 0x000fe2000c101524 */
[C---:B------:R-:W-:Y:S01]  /*57c0*/  ISETP.GT.AND P4, PT, R3.reuse, 0x80, P0 ;  /* 0x000000800300780c */ /* 0x040fe20000784270 */
[-C--:B------:R-:W-:Y:S01]  /*57d0*/  FMUL R50, R50, R72.reuse ;  /* 0x0000004832327220 */ /* 0x080fe20000400000 */
[C---:B------:R-:W-:Y:S01]  /*57e0*/  ISETP.GT.AND P0, PT, R3.reuse, 0x88, P0 ;  /* 0x000000880300780c */ /* 0x040fe20000704270 */
[----:B------:R-:W-:Y:S01]  /*57f0*/  @P5 STG.E.U16 desc[UR36][R14.64+0x10], R70 ;  /* 0x000010460e005986 */ /* 0x000fe2000c101524 */
[----:B------:R-:W-:Y:S01]  /*5800*/  ISETP.GT.AND P5, PT, R3, 0x80, P3 ;  /* 0x000000800300780c */ /* 0x000fe20001fa4270 */
[-C--:B------:R-:W-:Y:S01]  /*5810*/  FMUL R51, R51, R72.reuse ;  /* 0x0000004833337220 */ /* 0x080fe20000400000 */
[----:B------:R-:W-:Y:S01]  /*5820*/  ISETP.GT.AND P3, PT, R3, 0x88, P3 ;  /* 0x000000880300780c */ /* 0x000fe20001f64270 */
[-C--:B------:R-:W-:Y:S01]  /*5830*/  FMUL R52, R52, R72.reuse ;  /* 0x0000004834347220 */ /* 0x080fe20000400000 */
[----:B------:R-:W-:Y:S01]  /*5840*/  F2FP.BF16.F32.PACK_AB R63, RZ, R63 ;  /* 0x0000003fff3f723e */ /* 0x000fe200000010ff */
[-C--:B------:R-:W-:Y:S01]  /*5850*/  FMUL R53, R53, R72.reuse ;  /* 0x0000004835357220 */ /* 0x080fe20000400000 */
[----:B------:R-:W-:Y:S01]  /*5860*/  F2FP.BF16.F32.PACK_AB R49, RZ, R49 ;  /* 0x00000031ff31723e */ /* 0x000fe200000010ff */
[----:B------:R-:W-:Y:S01]  /*5870*/  FMUL R54, R54, R72 ;  /* 0x0000004836367220 */ /* 0x000fe20000400000 */
[----:B------:R-:W-:Y:S01]  /*5880*/  F2FP.BF16.F32.PACK_AB R48, RZ, R48 ;  /* 0x00000030ff30723e */ /* 0x000fe200000010ff */
[----:B------:R0:W-:Y:S01]  /*5890*/  @P4 STG.E.U16 desc[UR36][R10.64], R56 ;  /* 0x000000380a004986 */ /* 0x0001e2000c101524 */
[----:B------:R-:W-:Y:S01]  /*58a0*/  IADD3 R12, P4, R73, R10, RZ ;  /* 0x0000000a490c7210 */ /* 0x000fe20007f9e0ff */
[----:B------:R-:W-:Y:S01]  /*58b0*/  FMUL R55, R55, R72 ;  /* 0x0000004837377220 */ /* 0x000fe20000400000 */
[----:B------:R-:W-:Y:S01]  /*58c0*/  F2FP.BF16.F32.PACK_AB R50, RZ, R50 ;  /* 0x00000032ff32723e */ /* 0x000fe200000010ff */
[----:B------:R1:W-:Y:S01]  /*58d0*/  @P5 STG.E.U16 desc[UR36][R10.64+0x2], R57 ;  /* 0x000002390a005986 */ /* 0x0003e2000c101524 */
[----:B------:R-:W-:Y:S01]  /*58e0*/  ISETP.GT.AND P5, PT, R3, 0x80, P2 ;  /* 0x000000800300780c */ /* 0x000fe200017a4270 */
[--C-:B------:R-:W-:Y:S01]  /*58f0*/  IMAD.X R13, R7, 0x1, R11.reuse, P4 ;  /* 0x00000001070d7824 */ /* 0x100fe200020e060b */
[C---:B------:R-:W-:Y:S01]  /*5900*/  ISETP.GT.AND P4, PT, R3.reuse, 0x80, P1 ;  /* 0x000000800300780c */ /* 0x040fe20000f84270 */
[-C--:B------:R-:W-:Y:S01]  /*5910*/  FMUL R40, R40, R72.reuse ;  /* 0x0000004828287220 */ /* 0x080fe20000400000 */
[----:B------:R-:W-:Y:S01]  /*5920*/  ISETP.GT.AND P1, PT, R3, 0x88, P1 ;  /* 0x000000880300780c */ /* 0x000fe20000f24270 */
[-C--:B------:R-:W-:Y:S01]  /*5930*/  FMUL R41, R41, R72.reuse ;  /* 0x0000004829297220 */ /* 0x080fe20000400000 */
[----:B------:R-:W-:Y:S01]  /*5940*/  @P0 STG.E.U16 desc[UR36][R12.64], R58 ;  /* 0x0000003a0c000986 */ /* 0x000fe2000c101524 */
[----:B------:R-:W-:Y:S01]  /*5950*/  ISETP.GT.AND P0, PT, R6, 0x11, PT ;  /* 0x000000110600780c */ /* 0x000fe20003f04270 */
[-C--:B------:R-:W-:Y:S01]  /*5960*/  FMUL R42, R42, R72.reuse ;  /* 0x000000482a2a7220 */ /* 0x080fe20000400000 */
[----:B------:R-:W-:Y:S01]  /*5970*/  F2FP.BF16.F32.PACK_AB R51, RZ, R51 ;  /* 0x00000033ff33723e */ /* 0x000fe200000010ff */
[----:B------:R-:W-:Y:S01]  /*5980*/  FMUL R43, R43, R72 ;  /* 0x000000482b2b7220 */ /* 0x000fe20000400000 */
[----:B------:R-:W-:Y:S01]  /*5990*/  F2FP.BF16.F32.PACK_AB R52, RZ, R52 ;  /* 0x00000034ff34723e */ /* 0x000fe200000010ff */
[----:B------:R-:W-:Y:S01]  /*59a0*/  FMUL R44, R44, R72 ;  /* 0x000000482c2c7220 */ /* 0x000fe20000400000 */
[--C-:B------:R-:W-:Y:S01]  /*59b0*/  @P5 IMAD.MOV.U32 R20, RZ, RZ, R10.reuse ;  /* 0x000000ffff145224 */ /* 0x100fe200078e000a */
[----:B------:R-:W-:Y:S01]  /*59c0*/  F2FP.BF16.F32.PACK_AB R53, RZ, R53 ;  /* 0x00000035ff35723e */ /* 0x000fe200000010ff */
[--C-:B------:R-:W-:Y:S01]  /*59d0*/  @P5 IMAD.MOV.U32 R21, RZ, RZ, R11.reuse ;  /* 0x000000ffff155224 */ /* 0x100fe200078e000b */
[----:B------:R-:W-:Y:S01]  /*59e0*/  F2FP.BF16.F32.PACK_AB R54, RZ, R54 ;  /* 0x00000036ff36723e */ /* 0x000fe200000010ff */
[----:B0-----:R-:W-:Y:S01]  /*59f0*/  @P4 IMAD.MOV.U32 R56, RZ, RZ, R10 ;  /* 0x000000ffff384224 */ /* 0x001fe200078e000a */
[----:B------:R-:W-:Y:S01]  /*5a00*/  F2FP.BF16.F32.PACK_AB R55, RZ, R55 ;  /* 0x00000037ff37723e */ /* 0x000fe200000010ff */
[----:B-1----:R-:W-:Y:S01]  /*5a10*/  @P4 IMAD.MOV.U32 R57, RZ, RZ, R11 ;  /* 0x000000ffff394224 */ /* 0x002fe200078e000b */
[----:B------:R-:W-:Y:S01]  /*5a20*/  F2FP.BF16.F32.PACK_AB R40, RZ, R40 ;  /* 0x00000028ff28723e */ /* 0x000fe200000010ff */
[--C-:B------:R-:W-:Y:S01]  /*5a30*/  @P3 IMAD.MOV.U32 R10, RZ, RZ, R12.reuse ;  /* 0x000000ffff0a3224 */ /* 0x100fe200078e000c */
[----:B------:R-:W-:Y:S01]  /*5a40*/  F2FP.BF16.F32.PACK_AB R41, RZ, R41 ;  /* 0x00000029ff29723e */ /* 0x000fe200000010ff */
[--C-:B------:R-:W-:Y:S01]  /*5a50*/  @P3 IMAD.MOV.U32 R11, RZ, RZ, R13.reuse ;  /* 0x000000ffff0b3224 */ /* 0x100fe200078e000d */
[----:B------:R-:W-:Y:S01]  /*5a60*/  F2FP.BF16.F32.PACK_AB R42, RZ, R42 ;  /* 0x0000002aff2a723e */ /* 0x000fe200000010ff */
[-C--:B------:R-:W-:Y:S01]  /*5a70*/  FMUL R45, R45, R72.reuse ;  /* 0x000000482d2d7220 */ /* 0x080fe20000400000 */
[-C--:B------:R-:W-:Y:S01]  /*5a80*/  FMUL R46, R46, R72.reuse ;  /* 0x000000482e2e7220 */ /* 0x080fe20000400000 */
[----:B------:R-:W-:Y:S01]  /*5a90*/  F2FP.BF16.F32.PACK_AB R43, RZ, R43 ;  /* 0x0000002bff2b723e */ /* 0x000fe200000010ff */
[----:B------:R0:W-:Y:S01]  /*5aa0*/  @P3 STG.E.U16 desc[UR36][R10.64+0x2], R59 ;  /* 0x0000023b0a003986 */ /* 0x0001e2000c101524 */
[----:B------:R-:W-:Y:S01]  /*5ab0*/  ISETP.GT.AND P3, PT, R3, 0x88, P2 ;  /* 0x000000880300780c */ /* 0x000fe20001764270 */
[-C--:B------:R-:W-:Y:S01]  /*5ac0*/  FMUL R47, R47, R72.reuse ;  /* 0x000000482f2f7220 */ /* 0x080fe20000400000 */
[----:B------:R-:W-:Y:S01]  /*5ad0*/  ISETP.GT.AND P2, PT, R6, 0x10, PT ;  /* 0x000000100600780c */ /* 0x000fe20003f44270 */
[----:B------:R-:W-:Y:S01]  /*5ae0*/  @P5 STG.E.U16 desc[UR36][R20.64+0x10], R60 ;  /* 0x0000103c14005986 */ /* 0x000fe2000c101524 */
[C---:B------:R-:W-:Y:S01]  /*5af0*/  ISETP.GT.AND P5, PT, R3.reuse, RZ, P0 ;  /* 0x000000ff0300720c */ /* 0x040fe200007a4270 */
[----:B------:R-:W-:Y:S01]  /*5b00*/  FMUL R32, R32, R72 ;  /* 0x0000004820207220 */ /* 0x000fe20000400000 */
[----:B------:R-:W-:Y:S01]  /*5b10*/  F2FP.BF16.F32.PACK_AB R44, RZ, R44 ;  /* 0x0000002cff2c723e */ /* 0x000fe200000010ff */
[----:B------:R-:W-:Y:S01]  /*5b20*/  @P4 STG.E.U16 desc[UR36][R56.64+0x12], R61 ;  /* 0x0000123d38004986 */ /* 0x000fe2000c101524 */
[----:B------:R-:W-:Y:S01]  /*5b30*/  ISETP.GT.AND P4, PT, R3, RZ, P2 ;  /* 0x000000ff0300720c */ /* 0x000fe20001784270 */
[-C--:B------:R-:W-:Y:S01]  /*5b40*/  FMUL R33, R33, R72.reuse ;  /* 0x0000004821217220 */ /* 0x080fe20000400000 */
[----:B------:R-:W-:Y:S01]  /*5b50*/  F2FP.BF16.F32.PACK_AB R45, RZ, R45 ;  /* 0x0000002dff2d723e */ /* 0x000fe200000010ff */
[----:B------:R-:W-:Y:S01]  /*5b60*/  FMUL R34, R34, R72 ;  /* 0x0000004822227220 */ /* 0x000fe20000400000 */
[----:B------:R-:W-:Y:S01]  /*5b70*/  F2FP.BF16.F32.PACK_AB R46, RZ, R46 ;  /* 0x0000002eff2e723e */ /* 0x000fe200000010ff */
[----:B0-----:R-:W-:Y:S01]  /*5b80*/  @P3 IMAD.MOV.U32 R10, RZ, RZ, R12 ;  /* 0x000000ffff0a3224 */ /* 0x001fe200078e000c */
[----:B------:R-:W-:Y:S01]  /*5b90*/  F2FP.BF16.F32.PACK_AB R47, RZ, R47 ;  /* 0x0000002fff2f723e */ /* 0x000fe200000010ff */
[----:B------:R-:W-:-:S02]  /*5ba0*/  @P3 IMAD.MOV.U32 R11, RZ, RZ, R13 ;  /* 0x000000ffff0b3224 */ /* 0x000fc400078e000d */
[----:B------:R-:W-:Y:S01]  /*5bb0*/  FMUL R35, R35, R72 ;  /* 0x0000004823237220 */ /* 0x000fe20000400000 */
[----:B------:R-:W-:Y:S01]  /*5bc0*/  F2FP.BF16.F32.PACK_AB R32, RZ, R32 ;  /* 0x00000020ff20723e */ /* 0x000fe200000010ff */
[-C--:B------:R-:W-:Y:S01]  /*5bd0*/  FMUL R36, R36, R72.reuse ;  /* 0x0000004824247220 */ /* 0x080fe20000400000 */
[----:B------:R-:W-:Y:S01]  /*5be0*/  F2FP.BF16.F32.PACK_AB R33, RZ, R33 ;  /* 0x00000021ff21723e */ /* 0x000fe200000010ff */
[----:B------:R0:W-:Y:S01]  /*5bf0*/  @P3 STG.E.U16 desc[UR36][R10.64+0x10], R62 ;  /* 0x0000103e0a003986 */ /* 0x0001e2000c101524 */
[----:B------:R-:W-:Y:S01]  /*5c00*/  ISETP.GT.AND P3, PT, R3, 0x8, P2 ;  /* 0x000000080300780c */ /* 0x000fe20001764270 */
[----:B------:R-:W-:Y:S01]  /*5c10*/  FMUL R37, R37, R72 ;  /* 0x0000004825257220 */ /* 0x000fe20000400000 */
[----:B------:R-:W-:Y:S01]  /*5c20*/  F2FP.BF16.F32.PACK_AB R34, RZ, R34 ;  /* 0x00000022ff22723e */ /* 0x000fe200000010ff */
[----:B------:R1:W-:Y:S01]  /*5c30*/  @P1 STG.E.U16 desc[UR36][R12.64+0x12], R63 ;  /* 0x0000123f0c001986 */ /* 0x0003e2000c101524 */
[----:B------:R-:W-:Y:S01]  /*5c40*/  ISETP.GT.AND P1, PT, R6, 0x18, PT ;  /* 0x000000180600780c */ /* 0x000fe20003f24270 */
[-C--:B------:R-:W-:Y:S01]  /*5c50*/  FMUL R38, R38, R72.reuse ;  /* 0x0000004826267220 */ /* 0x080fe20000400000 */
[----:B------:R-:W-:Y:S01]  /*5c60*/  F2FP.BF16.F32.PACK_AB R35, RZ, R35 ;  /* 0x00000023ff23723e */ /* 0x000fe200000010ff */
[----:B------:R1:W-:Y:S01]  /*5c70*/  @P5 STG.E.U16 desc[UR36][R8.64+0x22], R49 ;  /* 0x0000223108005986 */ /* 0x0003e2000c101524 */
[----:B------:R-:W-:Y:S01]  /*5c80*/  ISETP.GT.AND P5, PT, R3, 0x8, P0 ;  /* 0x000000080300780c */ /* 0x000fe200007a4270 */
[----:B------:R-:W-:Y:S01]  /*5c90*/  FMUL R39, R39, R72 ;  /* 0x0000004827277220 */ /* 0x000fe20000400000 */
[----:B------:R-:W-:Y:S01]  /*5ca0*/  F2FP.BF16.F32.PACK_AB R36, RZ, R36 ;  /* 0x00000024ff24723e */ /* 0x000fe200000010ff */
[----:B------:R1:W-:Y:S01]  /*5cb0*/  @P4 STG.E.U16 desc[UR36][R8.64+0x20], R48 ;  /* 0x0000203008004986 */ /* 0x0003e2000c101524 */
[----:B------:R-:W-:Y:S01]  /*5cc0*/  ISETP.GT.AND P4, PT, R3, RZ, P1 ;  /* 0x000000ff0300720c */ /* 0x000fe20000f84270 */
[----:B0-----:R-:W-:Y:S01]  /*5cd0*/  IMAD.WIDE.U32 R10, R4, 0xf0, R14 ;  /* 0x000000f0040a7825 */ /* 0x001fe200078e000e */
[----:B------:R-:W-:Y:S01]  /*5ce0*/  F2FP.BF16.F32.PACK_AB R37, RZ, R37 ;  /* 0x00000025ff25723e */ /* 0x000fe200000010ff */
[----:B------:R1:W-:Y:S01]  /*5cf0*/  @P3 STG.E.U16 desc[UR36][R14.64+0x20], R50 ;  /* 0x000020320e003986 */ /* 0x0003e2000c101524 */
[----:B------:R-:W-:Y:S01]  /*5d00*/  ISETP.GT.AND P3, PT, R6, 0x19, PT ;  /* 0x000000190600780c */ /* 0x000fe20003f64270 */
[----:B------:R-:W-:Y:S01]  /*5d10*/  IMAD.IADD R11, R5, 0x1, R11 ;  /* 0x00000001050b7824 */ /* 0x000fe200078e020b */
[----:B------:R-:W-:Y:S01]  /*5d20*/  F2FP.BF16.F32.PACK_AB R38, RZ, R38 ;  /* 0x00000026ff26723e */ /* 0x000fe200000010ff */
[-C--:B------:R-:W-:Y:S01]  /*5d30*/  FMUL R24, R24, R72.reuse ;  /* 0x0000004818187220 */ /* 0x080fe20000400000 */
[----:B------:R-:W-:Y:S01]  /*5d40*/  F2FP.BF16.F32.PACK_AB R39, RZ, R39 ;  /* 0x00000027ff27723e */ /* 0x000fe200000010ff */
[----:B------:R1:W-:Y:S01]  /*5d50*/  @P5 STG.E.U16 desc[UR36][R14.64+0x22], R51 ;  /* 0x000022330e005986 */ /* 0x0003e2000c101524 */
[----:B------:R-:W-:Y:S01]  /*5d60*/  ISETP.GT.AND P5, PT, R3, RZ, P3 ;  /* 0x000000ff0300720c */ /* 0x000fe20001fa4270 */
[----:B------:R-:W-:Y:S01]  /*5d70*/  FMUL R25, R25, R72 ;  /* 0x0000004819197220 */ /* 0x000fe20000400000 */
[----:B------:R-:W-:Y:S01]  /*5d80*/  F2FP.BF16.F32.PACK_AB R24, RZ, R24 ;  /* 0x00000018ff18723e */ /* 0x000fe200000010ff */
[----:B------:R1:W-:Y:S01]  /*5d90*/  @P4 STG.E.U16 desc[UR36][R8.64+0x30], R52 ;  /* 0x0000303408004986 */ /* 0x0003e2000c101524 */
[----:B------:R-:W-:Y:S01]  /*5da0*/  ISETP.GT.AND P4, PT, R3, 0x8, P1 ;  /* 0x000000080300780c */ /* 0x000fe20000f84270 */
[-C--:B------:R-:W-:Y:S01]  /*5db0*/  FMUL R26, R26, R72.reuse ;  /* 0x000000481a1a7220 */ /* 0x080fe20000400000 */
[----:B------:R-:W-:Y:S01]  /*5dc0*/  F2FP.BF16.F32.PACK_AB R25, RZ, R25 ;  /* 0x00000019ff19723e */ /* 0x000fe200000010ff */
[-C--:B------:R-:W-:Y:S01]  /*5dd0*/  FMUL R27, R27, R72.reuse ;  /* 0x000000481b1b7220 */ /* 0x080fe20000400000 */
[-C--:B------:R-:W-:Y:S01]  /*5de0*/  FMUL R28, R28, R72.reuse ;  /* 0x000000481c1c7220 */ /* 0x080fe20000400000 */
[-C--:B------:R-:W-:Y:S01]  /*5df0*/  FMUL R29, R29, R72.reuse ;  /* 0x000000481d1d7220 */ /* 0x080fe20000400000 */
[-C--:B------:R-:W-:Y:S01]  /*5e00*/  FMUL R30, R30, R72.reuse ;  /* 0x000000481e1e7220 */ /* 0x080fe20000400000 */
[----:B------:R-:W-:Y:S01]  /*5e10*/  FMUL R31, R31, R72 ;  /* 0x000000481f1f7220 */ /* 0x000fe20000400000 */
[----:B------:R-:W-:Y:S01]  /*5e20*/  F2FP.BF16.F32.PACK_AB R26, RZ, R26 ;  /* 0x0000001aff1a723e */ /* 0x000fe200000010ff */
[----:B------:R1:W-:Y:S01]  /*5e30*/  @P5 STG.E.U16 desc[UR36][R8.64+0x32], R53 ;  /* 0x0000323508005986 */ /* 0x0003e2000c101524 */
[----:B------:R-:W-:-:S02]  /*5e40*/  ISETP.GT.AND P5, PT, R3, 0x8, P3 ;  /* 0x000000080300780c */ /* 0x000fc40001fa4270 */
[----:B------:R-:W-:Y:S01]  /*5e50*/  F2FP.BF16.F32.PACK_AB R27, RZ, R27 ;  /* 0x0000001bff1b723e */ /* 0x000fe200000010ff */
[----:B------:R1:W-:Y:S01]  /*5e60*/  @P4 STG.E.U16 desc[UR36][R14.64+0x30], R54 ;  /* 0x000030360e004986 */ /* 0x0003e2000c101524 */
[C---:B------:R-:W-:Y:S02]  /*5e70*/  ISETP.GT.AND P4, PT, R3.reuse, 0x80, P2 ;  /* 0x000000800300780c */ /* 0x040fe40001784270 */
[----:B------:R-:W-:Y:S02]  /*5e80*/  ISETP.GT.AND P2, PT, R3, 0x88, P2 ;  /* 0x000000880300780c */ /* 0x000fe40001744270 */
[----:B------:R-:W-:Y:S02]  /*5e90*/  F2FP.BF16.F32.PACK_AB R28, RZ, R28 ;  /* 0x0000001cff1c723e */ /* 0x000fe400000010ff */
[----:B------:R-:W-:Y:S02]  /*5ea0*/  F2FP.BF16.F32.PACK_AB R29, RZ, R29 ;  /* 0x0000001dff1d723e */ /* 0x000fe400000010ff */
[----:B------:R-:W-:Y:S01]  /*5eb0*/  F2FP.BF16.F32.PACK_AB R30, RZ, R30 ;  /* 0x0000001eff1e723e */ /* 0x000fe200000010ff */
[----:B------:R1:W-:Y:S01]  /*5ec0*/  @P5 STG.E.U16 desc[UR36][R14.64+0x32], R55 ;  /* 0x000032370e005986 */ /* 0x0003e2000c101524 */
[----:B------:R-:W-:-:S02]  /*5ed0*/  IADD3 R4, P5, R73, R10, RZ ;  /* 0x0000000a49047210 */ /* 0x000fc40007fbe0ff */
[----:B------:R-:W-:Y:S01]  /*5ee0*/  F2FP.BF16.F32.PACK_AB R31, RZ, R31 ;  /* 0x0000001fff1f723e */ /* 0x000fe200000010ff */
[----:B------:R1:W-:Y:S01]  /*5ef0*/  @P4 STG.E.U16 desc[UR36][R10.64+0x20], R40 ;  /* 0x000020280a004986 */ /* 0x0003e2000c101524 */
[----:B------:R-:W-:Y:S01]  /*5f00*/  ISETP.GT.AND P4, PT, R3, 0x80, P0 ;  /* 0x000000800300780c */ /* 0x000fe20000784270 */
[----:B------:R-:W-:Y:S01]  /*5f10*/  IMAD.X R5, R7, 0x1, R11, P5 ;  /* 0x0000000107057824 */ /* 0x000fe200028e060b */
[C---:B------:R-:W-:Y:S02]  /*5f20*/  ISETP.GT.AND P0, PT, R3.reuse, 0x88, P0 ;  /* 0x000000880300780c */ /* 0x040fe40000704270 */
[----:B------:R-:W-:-:S09]  /*5f30*/  ISETP.GT.AND P5, PT, R3, 0x88, P3 ;  /* 0x000000880300780c */ /* 0x000fd20001fa4270 */
[----:B------:R1:W-:Y:S01]  /*5f40*/  @P4 STG.E.U16 desc[UR36][R10.64+0x22], R41 ;  /* 0x000022290a004986 */ /* 0x0003e2000c101524 */
[C---:B------:R-:W-:Y:S02]  /*5f50*/  ISETP.GT.AND P4, PT, R3.reuse, 0x80, P1 ;  /* 0x000000800300780c */ /* 0x040fe40000f84270 */
[C---:B------:R-:W-:Y:S01]  /*5f60*/  ISETP.GT.AND P1, PT, R3.reuse, 0x88, P1 ;  /* 0x000000880300780c */ /* 0x040fe20000f24270 */
[----:B------:R1:W-:Y:S01]  /*5f70*/  @P2 STG.E.U16 desc[UR36][R4.64+0x20], R42 ;  /* 0x0000202a04002986 */ /* 0x0003e2000c101524 */
[----:B------:R-:W-:Y:S02]  /*5f80*/  ISETP.GT.AND P2, PT, R3, 0x80, P3 ;  /* 0x000000800300780c */ /* 0x000fe40001f44270 */
[C---:B------:R-:W-:Y:S01]  /*5f90*/  ISETP.GT.AND P3, PT, R6.reuse, 0x20, PT ;  /* 0x000000200600780c */ /* 0x040fe20003f64270 */
[----:B------:R1:W-:Y:S01]  /*5fa0*/  @P0 STG.E.U16 desc[UR36][R4.64+0x22], R43 ;  /* 0x0000222b04000986 */ /* 0x0003e2000c101524 */
[----:B------:R-:W-:-:S05]  /*5fb0*/  ISETP.GT.AND P0, PT, R6, 0x21, PT ;  /* 0x000000210600780c */ /* 0x000fca0003f04270 */
[----:B------:R1:W-:Y:S01]  /*5fc0*/  @P4 STG.E.U16 desc[UR36][R10.64+0x30], R44 ;  /* 0x0000302c0a004986 */ /* 0x0003e2000c101524 */
[----:B------:R-:W-:-:S03]  /*5fd0*/  ISETP.GT.AND P4, PT, R3, 0x8, P3 ;  /* 0x000000080300780c */ /* 0x000fc60001f84270 */
[----:B------:R1:W-:Y:S01]  /*5fe0*/  @P2 STG.E.U16 desc[UR36][R10.64+0x32], R45 ;  /* 0x0000322d0a002986 */ /* 0x0003e2000c101524 */
[----:B------:R-:W-:-:S03]  /*5ff0*/  ISETP.GT.AND P2, PT, R3, RZ, P0 ;  /* 0x000000ff0300720c */ /* 0x000fc60000744270 */
[----:B------:R1:W-:Y:S01]  /*6000*/  @P1 STG.E.U16 desc[UR36][R4.64+0x30], R46 ;  /* 0x0000302e04001986 */ /* 0x0003e2000c101524 */
[----:B------:R-:W-:-:S03]  /*6010*/  ISETP.GT.AND P1, PT, R3, RZ, P3 ;  /* 0x000000ff0300720c */ /* 0x000fc60001f24270 */
[----:B------:R1:W-:Y:S01]  /*6020*/  @P5 STG.E.U16 desc[UR36][R4.64+0x32], R47 ;  /* 0x0000322f04005986 */ /* 0x0003e2000c101524 */
[----:B------:R-:W-:-:S05]  /*6030*/  ISETP.GT.AND P5, PT, R3, 0x8, P0 ;  /* 0x000000080300780c */ /* 0x000fca00007a4270 */
[----:B------:R1:W-:Y:S01]  /*6040*/  @P2 STG.E.U16 desc[UR36][R8.64+0x42], R33 ;  /* 0x0000422108002986 */ /* 0x0003e2000c101524 */
[----:B------:R-:W-:-:S03]  /*6050*/  ISETP.GT.AND P2, PT, R6, 0x29, PT ;  /* 0x000000290600780c */ /* 0x000fc60003f44270 */
[----:B------:R1:W-:Y:S01]  /*6060*/  @P1 STG.E.U16 desc[UR36][R8.64+0x40], R32 ;  /* 0x0000402008001986 */ /* 0x0003e2000c101524 */
[----:B------:R-:W-:-:S03]  /*6070*/  ISETP.GT.AND P1, PT, R6, 0x28, PT ;  /* 0x000000280600780c */ /* 0x000fc60003f24270 */
[----:B------:R1:W-:Y:S01]  /*6080*/  @P4 STG.E.U16 desc[UR36][R14.64+0x40], R34 ;  /* 0x000040220e004986 */ /* 0x0003e2000c101524 */
[----:B------:R-:W-:-:S03]  /*6090*/  ISETP.GT.AND P4, PT, R3, RZ, P2 ;  /* 0x000000ff0300720c */ /* 0x000fc60001784270 */
[----:B------:R1:W-:Y:S01]  /*60a0*/  @P5 STG.E.U16 desc[UR36][R14.64+0x42], R35 ;  /* 0x000042230e005986 */ /* 0x0003e2000c101524 */
[----:B------:R-:W-:-:S09]  /*60b0*/  ISETP.GT.AND P5, PT, R3, RZ, P1 ;  /* 0x000000ff0300720c */ /* 0x000fd20000fa4270 */
[----:B------:R1:W-:Y:S01]  /*60c0*/  @P4 STG.E.U16 desc[UR36][R8.64+0x52], R37 ;  /* 0x0000522508004986 */ /* 0x0003e2000c101524 */
[----:B------:R-:W-:-:S03]  /*60d0*/  ISETP.GT.AND P4, PT, R3, 0x8, P2 ;  /* 0x000000080300780c */ /* 0x000fc60001784270 */
[----:B------:R1:W-:Y:S01]  /*60e0*/  @P5 STG.E.U16 desc[UR36][R8.64+0x50], R36 ;  /* 0x0000502408005986 */ /* 0x0003e2000c101524 */
[----:B------:R-:W-:-:S09]  /*60f0*/  ISETP.GT.AND P5, PT, R3, 0x8, P1 ;  /* 0x000000080300780c */ /* 0x000fd20000fa4270 */
[----:B------:R1:W-:Y:S01]  /*6100*/  @P4 STG.E.U16 desc[UR36][R14.64+0x52], R39 ;  /* 0x000052270e004986 */ /* 0x0003e2000c101524 */
[C---:B------:R-:W-:Y:S02]  /*6110*/  ISETP.GT.AND P4, PT, R3.reuse, 0x80, P3 ;  /* 0x000000800300780c */ /* 0x040fe40001f84270 */
[C---:B------:R-:W-:Y:S01]  /*6120*/  ISETP.GT.AND P3, PT, R3.reuse, 0x88, P3 ;  /* 0x000000880300780c */ /* 0x040fe20001f64270 */
[----:B------:R1:W-:Y:S01]  /*6130*/  @P5 STG.E.U16 desc[UR36][R14.64+0x50], R38 ;  /* 0x000050260e005986 */ /* 0x0003e2000c101524 */
[C---:B------:R-:W-:Y:S02]  /*6140*/  ISETP.GT.AND P5, PT, R3.reuse, 0x80, P0 ;  /* 0x000000800300780c */ /* 0x040fe400007a4270 */
[----:B------:R-:W-:-:S07]  /*6150*/  ISETP.GT.AND P0, PT, R3, 0x88, P0 ;  /* 0x000000880300780c */ /* 0x000fce0000704270 */
[----:B------:R1:W-:Y:S01]  /*6160*/  @P4 STG.E.U16 desc[UR36][R10.64+0x40], R24 ;  /* 0x000040180a004986 */ /* 0x0003e2000c101524 */
[C---:B------:R-:W-:Y:S02]  /*6170*/  ISETP.GT.AND P4, PT, R3.reuse, 0x80, P1 ;  /* 0x000000800300780c */ /* 0x040fe40000f84270 */
[C---:B------:R-:W-:Y:S01]  /*6180*/  ISETP.GT.AND P1, PT, R3.reuse, 0x88, P1 ;  /* 0x000000880300780c */ /* 0x040fe20000f24270 */
[----:B------:R1:W-:Y:S01]  /*6190*/  @P5 STG.E.U16 desc[UR36][R10.64+0x42], R25 ;  /* 0x000042190a005986 */ /* 0x0003e2000c101524 */
[C---:B------:R-:W-:Y:S02]  /*61a0*/  ISETP.GT.AND P5, PT, R3.reuse, 0x80, P2 ;  /* 0x000000800300780c */ /* 0x040fe400017a4270 */
[----:B------:R-:W-:Y:S01]  /*61b0*/  ISETP.GT.AND P2, PT, R3, 0x88, P2 ;  /* 0x000000880300780c */ /* 0x000fe20001744270 */
[----:B------:R1:W-:Y:S04]  /*61c0*/  @P3 STG.E.U16 desc[UR36][R4.64+0x40], R26 ;  /* 0x0000401a04003986 */ /* 0x0003e8000c101524 */
[----:B------:R1:W-:Y:S04]  /*61d0*/  @P0 STG.E.U16 desc[UR36][R4.64+0x42], R27 ;  /* 0x0000421b04000986 */ /* 0x0003e8000c101524 */
[----:B------:R1:W-:Y:S04]  /*61e0*/  @P4 STG.E.U16 desc[UR36][R10.64+0x50], R28 ;  /* 0x0000501c0a004986 */ /* 0x0003e8000c101524 */
[----:B------:R1:W-:Y:S04]  /*61f0*/  @P5 STG.E.U16 desc[UR36][R10.64+0x52], R29 ;  /* 0x0000521d0a005986 */ /* 0x0003e8000c101524 */
[----:B------:R1:W-:Y:S04]  /*6200*/  @P1 STG.E.U16 desc[UR36][R4.64+0x50], R30 ;  /* 0x0000501e04001986 */ /* 0x0003e8000c101524 */
[----:B------:R1:W-:Y:S02]  /*6210*/  @P2 STG.E.U16 desc[UR36][R4.64+0x52], R31 ;  /* 0x0000521f04002986 */ /* 0x0003e4000c101524 */
.L_x_126:
[----:B------:R-:W-:Y:S05]  /*6220*/  BSYNC B0 ;  /* 0x0000000000007941 */ /* 0x000fea0003800000 */
.L_x_34:
[----:B------:R-:W-:Y:S01]  /*6230*/  ULDC UR4, c[0x0][0xc] ;  /* 0x0000030000047ab9 */ /* 0x000fe20000000800 */
[----:B------:R-:W-:Y:S01]  /*6240*/  ULDC UR5, c[0x0][0x10] ;  /* 0x0000040000057ab9 */ /* 0x000fe20000000800 */
[----:B------:R-:W2:Y:S01]  /*6250*/  LDC R3, c[0x0][0x14] ;  /* 0x00000500ff037b82 */ /* 0x000ea20000000800 */
[----:B------:R-:W-:Y:S01]  /*6260*/  UIMAD.WIDE.U32 UR4, UR4, UR5, URZ ;  /* 0x00000005040472a5 */ /* 0x000fe2000f8e003f */
[----:B------:R-:W-:Y:S02]  /*6270*/  IMAD.MOV.U32 R77, RZ, RZ, -0x1 ;  /* 0xffffffffff4d7424 */ /* 0x000fe400078e00ff */
[----:B------:R-:W-:-:S03]  /*6280*/  IMAD.MOV.U32 R73, RZ, RZ, -0x1 ;  /* 0xffffffffff497424 */ /* 0x000fc600078e00ff */
[----:B--2---:R-:W-:-:S04]  /*6290*/  IMAD.WIDE.U32 R16, R3, UR4, R16 ;  /* 0x0000000403107c25 */ /* 0x004fc8000f8e0010 */
[----:B------:R-:W-:Y:S01]  /*62a0*/  IMAD R3, R3, UR5, RZ ;  /* 0x0000000503037c24 */ /* 0x000fe2000f8e02ff */
[----:B------:R-:W-:Y:S02]  /*62b0*/  ULDC.64 UR4, c[0x0][0x650] ;  /* 0x0001940000047ab9 */ /* 0x000fe40000000a00 */
[----:B------:R-:W-:Y:S01]  /*62c0*/  ISETP.GE.U32.AND P0, PT, R16, UR4, PT ;  /* 0x0000000410007c0c */ /* 0x000fe2000bf06070 */
[--C-:B------:R-:W-:Y:S01]  /*62d0*/  IMAD.IADD R17, R17, 0x1, R3.reuse ;  /* 0x0000000111117824 */ /* 0x100fe200078e0203 */
[----:B------:R-:W-:-:S04]  /*62e0*/  PRMT R3, RZ, 0x7610, R3 ;  /* 0x00007610ff037816 */ /* 0x000fc80000000003 */
[----:B------:R-:W-:-:S13]  /*62f0*/  ISETP.GE.U32.AND.EX P0, PT, R17, UR5, PT, P0 ;  /* 0x0000000511007c0c */ /* 0x000fda000bf06100 */
[----:B------:R-:W-:Y:S05]  /*6300*/  @P0 BRA `(.L_x_127) ;  /* 0x0000000400640947 */ /* 0x000fea0003800000 */
[----:B-1-3--:R-:W1:Y:S01]  /*6310*/  S2R R12, SR_CTAID.X ;  /* 0x00000000000c7919 */ /* 0x00ae620000002500 */
[----:B0-----:R-:W0:Y:S01]  /*6320*/  LDC.64 R10, c[0x0][0x628] ;  /* 0x00018a00ff0a7b82 */ /* 0x001e220000000a00 */
[----:B------:R-:W-:Y:S01]  /*6330*/  ULDC UR4, c[0x0][0x150] ;  /* 0x0000540000047ab9 */ /* 0x000fe20000000800 */
[----:B------:R-:W-:Y:S01]  /*6340*/  IMAD.MOV.U32 R8, RZ, RZ, R16 ;  /* 0x000000ffff087224 */ /* 0x000fe200078e0010 */
[----:B------:R-:W2:Y:S01]  /*6350*/  S2R R24, SR_CTAID.Y ;  /* 0x0000000000187919 */ /* 0x000ea20000002600 */
[----:B------:R-:W-:-:S04]  /*6360*/  IMAD.MOV.U32 R9, RZ, RZ, R17 ;  /* 0x000000ffff097224 */ /* 0x000fc800078e0011 */
[----:B------:R-:W3:Y:S08]  /*6370*/  LDC R21, c[0x0][0x144] ;  /* 0x00005100ff157b82 */ /* 0x000ef00000000800 */
[----:B------:R-:W2:Y:S08]  /*6380*/  LDC R0, c[0x0][0x630] ;  /* 0x00018c00ff007b82 */ /* 0x000eb00000000800 */
[----:B----4-:R-:W4:Y:S01]  /*6390*/  LDC.64 R14, c[0x0][0x620] ;  /* 0x00018800ff0e7b82 */ /* 0x010f220000000a00 */
[----:B0-----:R-:W-:-:S04]  /*63a0*/  ISETP.NE.U32.AND P0, PT, R10, RZ, PT ;  /* 0x000000ff0a00720c */ /* 0x001fc80003f05070 */
[----:B------:R-:W-:Y:S02]  /*63b0*/  ISETP.NE.AND.EX P0, PT, R11, RZ, PT, P0 ;  /* 0x000000ff0b00720c */ /* 0x000fe40003f05300 */
[----:B-1----:R-:W-:-:S05]  /*63c0*/  I2FP.F32.U32 R3, R12 ;  /* 0x0000000c00037245 */ /* 0x002fca0000201000 */
[----:B------:R-:W-:-:S04]  /*63d0*/  FMUL R3, R3, UR4 ;  /* 0x0000000403037c20 */ /* 0x000fc80008400000 */
[----:B------:R0:W1:Y:S02]  /*63e0*/  F2I.U32.TRUNC.NTZ R20, R3 ;  /* 0x0000000300147305 */ /* 0x000064000020f000 */
[----:B--23--:R-:W-:Y:S05]  /*63f0*/  @!P0 BRA `(.L_x_128) ;  /* 0x0000000000288947 */ /* 0x00cfea0003800000 */
[----:B0-----:R-:W0:Y:S02]  /*6400*/  LDC R3, c[0x0][0x634] ;  /* 0x00018d00ff037b82 */ /* 0x001e240000000800 */
        /* <DEDUP_REMOVED lines=9> */
.L_x_128:
[----:B------:R-:W2:Y:S01]  /*64a0*/  LDC.64 R28, c[0x0][0x640] ;  /* 0x00019000ff1c7b82 */ /* 0x000ea20000000a00 */
[-CC-:B------:R-:W-:Y:S01]  /*64b0*/  SHF.R.U64 R73, R8, R0.reuse, R9.reuse ;  /* 0x0000000008497219 */ /* 0x180fe20000001209 */
[----:B-1----:R-:W-:Y:S01]  /*64c0*/  IMAD.MOV R20, RZ, RZ, -R20 ;  /* 0x000000ffff147224 */ /* 0x002fe200078e0a14 */
[----:B------:R-:W-:Y:S01]  /*64d0*/  SHF.R.U32.HI R0, RZ, R0, R9 ;  /* 0x00000000ff007219 */ /* 0x000fe20000011609 */
[----:B------:R-:W-:Y:S01]  /*64e0*/  ULDC UR4, c[0x0][0x154] ;  /* 0x0000550000047ab9 */ /* 0x000fe20000000800 */
[----:B0-----:R-:W-:Y:S01]  /*64f0*/  IADD3 R3, P0, RZ, -R73, RZ ;  /* 0x80000049ff037210 */ /* 0x001fe20007f1e0ff */
[----:B------:R-:W-:Y:S02]  /*6500*/  IMAD R21, R21, R20, R12 ;  /* 0x0000001415157224 */ /* 0x000fe400078e020c */
[----:B------:R-:W0:Y:S01]  /*6510*/  LDC R6, c[0x0][0x618] ;  /* 0x00018600ff067b82 */ /* 0x000e220000000800 */
[----:B------:R-:W-:Y:S02]  /*6520*/  IMAD.MOV.U32 R7, RZ, RZ, 0x1 ;  /* 0x00000001ff077424 */ /* 0x000fe400078e00ff */
[----:B------:R-:W-:-:S04]  /*6530*/  IMAD.X R5, RZ, RZ, ~R0, P0 ;  /* 0x000000ffff057224 */ /* 0x000fc800000e0e00 */
[-C--:B----4-:R-:W-:Y:S01]  /*6540*/  IMAD R0, R5, R14.reuse, RZ ;  /* 0x0000000e05007224 */ /* 0x090fe200078e02ff */
[----:B------:R-:W1:Y:S01]  /*6550*/  LDC R8, c[0x0][0x608] ;  /* 0x00018200ff087b82 */ /* 0x000e620000000800 */
[----:B------:R-:W-:-:S04]  /*6560*/  IMAD.WIDE.U32 R4, R3, R14, R16 ;  /* 0x0000000e03047225 */ /* 0x000fc800078e0010 */
[----:B------:R-:W-:Y:S01]  /*6570*/  IMAD R3, R3, R15, R0 ;  /* 0x0000000f03037224 */ /* 0x000fe200078e0200 */
[----:B------:R-:W-:Y:S02]  /*6580*/  I2FP.F32.U32 R0, R24 ;  /* 0x0000001800007245 */ /* 0x000fe40000201000 */
[----:B------:R-:W3:Y:S01]  /*6590*/  LDC R26, c[0x0][0x658] ;  /* 0x00019600ff1a7b82 */ /* 0x000ee20000000800 */
[----:B------:R-:W-:Y:S01]  /*65a0*/  IMAD.IADD R3, R5, 0x1, R3 ;  /* 0x0000000105037824 */ /* 0x000fe200078e0203 */
[----:B--2---:R-:W-:Y:S01]  /*65b0*/  ISETP.NE.U32.AND P0, PT, R28, RZ, PT ;  /* 0x000000ff1c00720c */ /* 0x004fe20003f05070 */
[----:B------:R-:W-:Y:S01]  /*65c0*/  FMUL R0, R0, UR4 ;  /* 0x0000000400007c20 */ /* 0x000fe20008400000 */
[----:B------:R-:W-:Y:S02]  /*65d0*/  IMAD.MOV.U32 R5, RZ, RZ, -0x1 ;  /* 0xffffffffff057424 */ /* 0x000fe400078e00ff */
[----:B------:R-:W-:Y:S01]  /*65e0*/  ISETP.NE.AND.EX P0, PT, R29, RZ, PT, P0 ;  /* 0x000000ff1d00720c */ /* 0x000fe20003f05300 */
[----:B------:R2:W4:Y:S01]  /*65f0*/  F2I.U32.TRUNC.NTZ R13, R0 ;  /* 0x00000000000d7305 */ /* 0x000522000020f000 */
[----:B------:R-:W2:Y:S01]  /*6600*/  LDC R15, c[0x0][0x148] ;  /* 0x00005200ff0f7b82 */ /* 0x000ea20000000800 */
[----:B0-----:R-:W-:-:S02]  /*6610*/  SHF.R.U64 R12, R4, R6, R3 ;  /* 0x00000006040c7219 */ /* 0x001fc40000001203 */
[----:B------:R-:W-:-:S05]  /*6620*/  SHF.R.U32.HI R3, RZ, R6, R3 ;  /* 0x00000006ff037219 */ /* 0x000fca0000011603 */
[----:B------:R-:W0:Y:S01]  /*6630*/  LDC R20, c[0x0][0x600] ;  /* 0x00018000ff147b82 */ /* 0x000e220000000800 */
[-CC-:B-1----:R-:W-:Y:S02]  /*6640*/  SHF.R.U64 R10, R12, R8.reuse, R3.reuse ;  /* 0x000000080c0a7219 */ /* 0x182fe40000001203 */
[----:B------:R-:W-:-:S05]  /*6650*/  SHF.R.U32.HI R3, RZ, R8, R3 ;  /* 0x00000008ff037219 */ /* 0x000fca0000011603 */
[----:B------:R-:W1:Y:S01]  /*6660*/  LDC R27, c[0x0][0x648] ;  /* 0x00019200ff1b7b82 */ /* 0x000e620000000800 */
[-C--:B---3--:R-:W-:Y:S02]  /*6670*/  SHF.L.U32 R4, R5, R26.reuse, RZ ;  /* 0x0000001a05047219 */ /* 0x088fe400000006ff */
[-CC-:B------:R-:W-:Y:S02]  /*6680*/  SHF.R.U64 R14, R10, R26.reuse, R3.reuse ;  /* 0x0000001a0a0e7219 */ /* 0x180fe40000001203 */
[----:B------:R-:W-:Y:S02]  /*6690*/  SHF.R.U32.HI R5, RZ, R26, R3 ;  /* 0x0000001aff057219 */ /* 0x000fe40000011603 */
[----:B------:R-:W-:Y:S01]  /*66a0*/  LOP3.LUT R25, RZ, R4, RZ, 0x33, !PT ;  /* 0x00000004ff197212 */ /* 0x000fe200078e33ff */
[----:B------:R-:W3:Y:S01]  /*66b0*/  LDC R30, c[0x0][0x638] ;  /* 0x00018e00ff1e7b82 */ /* 0x000ee20000000800 */
[----:B------:R-:W-:Y:S01]  /*66c0*/  SHF.L.U32 R26, R7, R26, RZ ;  /* 0x0000001a071a7219 */ /* 0x000fe200000006ff */
[----:B------:R-:W-:-:S06]  /*66d0*/  IMAD.MOV.U32 R4, RZ, RZ, R14 ;  /* 0x000000ffff047224 */ /* 0x000fcc00078e000e */
[----:B------:R-:W0:Y:S01]  /*66e0*/  LDC R31, c[0x0][0x610] ;  /* 0x00018400ff1f7b82 */ /* 0x000e220000000800 */
[----:B----4-:R-:W-:Y:S05]  /*66f0*/  @!P0 BRA `(.L_x_129) ;  /* 0x0000000000288947 */ /* 0x010fea0003800000 */
        /* <DEDUP_REMOVED lines=10> */
.L_x_129:
[----:B------:R-:W-:Y:S01]  /*67a0*/  ISETP.NE.AND P0, PT, R2, 0x1, PT ;  /* 0x000000010200780c */ /* 0x000fe20003f05270 */
[----:B0-----:R-:W-:Y:S01]  /*67b0*/  VIADD R7, R20, 0xffffffff ;  /* 0xffffffff14077836 */ /* 0x001fe20000000000 */
[----:B-12---:R-:W-:Y:S01]  /*67c0*/  SHF.R.U64 R0, R4, R27, R5 ;  /* 0x0000001b04007219 */ /* 0x006fe20000001205 */
[----:B------:R-:W-:Y:S01]  /*67d0*/  IMAD.MOV R13, RZ, RZ, -R13 ;  /* 0x000000ffff0d7224 */ /* 0x000fe200078e0a0d */
[----:B------:R-:W-:Y:S01]  /*67e0*/  LOP3.LUT R5, R10, R25, RZ, 0xc0, !PT ;  /* 0x000000190a057212 */ /* 0x000fe200078ec0ff */
[----:B------:R-:W-:Y:S01]  /*67f0*/  IMAD.MOV.U32 R4, RZ, RZ, 0x1 ;  /* 0x00000001ff047424 */ /* 0x000fe200078e00ff */
[----:B------:R-:W-:Y:S01]  /*6800*/  LOP3.LUT R12, R12, R7, RZ, 0xc0, !PT ;  /* 0x000000070c0c7212 */ /* 0x000fe200078ec0ff */
[----:B------:R-:W-:Y:S02]  /*6810*/  IMAD.MOV R3, RZ, RZ, -R0 ;  /* 0x000000ffff037224 */ /* 0x000fe400078e0a00 */
[----:B------:R-:W-:Y:S02]  /*6820*/  IMAD R0, R26, R0, R5 ;  /* 0x000000001a007224 */ /* 0x000fe400078e0205 */
[----:B---3--:R-:W-:-:S02]  /*6830*/  IMAD R3, R3, R30, R14 ;  /* 0x0000001e03037224 */ /* 0x008fc400078e020e */
[----:B------:R-:W-:Y:S02]  /*6840*/  @P0 IMAD R21, R15, R13, R24 ;  /* 0x0000000d0f150224 */ /* 0x000fe400078e0218 */
[----:B------:R-:W-:Y:S01]  /*6850*/  IMAD R5, R3, R20, R12 ;  /* 0x0000001403057224 */ /* 0x000fe200078e020c */
[----:B------:R-:W-:Y:S01]  /*6860*/  PRMT R3, R4, 0x7610, R3 ;  /* 0x0000761004037816 */ /* 0x000fe20000000003 */
[----:B------:R-:W-:-:S05]  /*6870*/  IMAD R0, R0, R31, R21 ;  /* 0x0000001f00007224 */ /* 0x000fca00078e0215 */
[----:B------:R-:W-:Y:S02]  /*6880*/  SEL R77, R5, R0, !P0 ;  /* 0x00000000054d7207 */ /* 0x000fe40004000000 */
[----:B------:R-:W-:-:S07]  /*6890*/  SEL R0, R0, R5, !P0 ;  /* 0x0000000500007207 */ /* 0x000fce0004000000 */
.L_x_127:
[----:B------:R-:W-:Y:S01]  /*68a0*/  LOP3.LUT P0, RZ, R3, 0xff, RZ, 0xc0, !PT ;  /* 0x000000ff03ff7812 */ /* 0x000fe2000780c0ff */
[----:B------:R-:W-:-:S12]  /*68b0*/  IMAD.MOV.U32 R76, RZ, RZ, R0 ;  /* 0x000000ffff4c7224 */ /* 0x000fd800078e0000 */
[----:B------:R-:W-:Y:S05]  /*68c0*/  @P0 BRA `(.L_x_130) ;  /* 0xffffffa800500947 */ /* 0x000fea000383ffff */
[----:B------:R-:W-:Y:S05]  /*68d0*/  EXIT ;  /* 0x000000000000794d */ /* 0x000fea0003800000 */
.L_x_7:
[----:B0-----:R-:W-:Y:S01]  /*68e0*/  ULDC.64 UR4, c[0x0][0x650] ;  /* 0x0001940000047ab9 */ /* 0x001fe20000000a00 */
        /* <DEDUP_REMOVED lines=25> */
.L_x_132:
[----:B------:R-:W0:Y:S01]  /*6a80*/  LDC.64 R28, c[0x0][0x640] ;  /* 0x00019000ff1c7b82 */ /* 0x000e220000000a00 */
[-CC-:B------:R-:W-:Y:S01]  /*6a90*/  SHF.R.U64 R22, R12, R6.reuse, R13.reuse ;  /* 0x000000060c167219 */ /* 0x180fe2000000120d */
[----:B------:R-:W-:Y:S01]  /*6aa0*/  IMAD.MOV.U32 R30, RZ, RZ, 0x1 ;  /* 0x00000001ff1e7424 */ /* 0x000fe200078e00ff */
[----:B------:R-:W-:Y:S02]  /*6ab0*/  SHF.R.U32.HI R6, RZ, R6, R13 ;  /* 0x00000006ff067219 */ /* 0x000fe4000001160d */
        /* <DEDUP_REMOVED lines=8> */
[----:B------:R-:W-:Y:S01]  /*6b40*/  IMAD.IADD R9, R9, 0x1, R11 ;  /* 0x0000000109097824 */ /* 0x000fe200078e020b */
[----:B0-----:R-:W-:-:S04]  /*6b50*/  ISETP.NE.U32.AND P0, PT, R28, RZ, PT ;  /* 0x000000ff1c00720c */ /* 0x001fc80003f05070 */
[----:B------:R-:W-:Y:S02]  /*6b60*/  ISETP.NE.AND.EX P0, PT, R29, RZ, PT, P0 ;  /* 0x000000ff1d00720c */ /* 0x000fe40003f05300 */
[----:B------:R-:W0:Y:S01]  /*6b70*/  LDC R20, c[0x0][0x600] ;  /* 0x00018000ff147b82 */ /* 0x000e220000000800 */
[-CC-:B-1----:R-:W-:Y:S01]  /*6b80*/  SHF.R.U64 R14, R8, R10.reuse, R9.reuse ;  /* 0x0000000a080e7219 */ /* 0x182fe20000001209 */
[----:B------:R-:W-:Y:S01]  /*6b90*/  IMAD.MOV.U32 R8, RZ, RZ, -0x1 ;  /* 0xffffffffff087424 */ /* 0x000fe200078e00ff */
[----:B------:R-:W-:-:S05]  /*6ba0*/  SHF.R.U32.HI R9, RZ, R10, R9 ;  /* 0x0000000aff097219 */ /* 0x000fca0000011609 */
[----:B------:R-:W1:Y:S01]  /*6bb0*/  LDC R24, c[0x0][0x648] ;  /* 0x00019200ff187b82 */ /* 0x000e620000000800 */
[-CC-:B--2---:R-:W-:Y:S02]  /*6bc0*/  SHF.R.U64 R23, R14, R12.reuse, R9.reuse ;  /* 0x0000000c0e177219 */ /* 0x184fe40000001209 */
[----:B------:R-:W-:-:S05]  /*6bd0*/  SHF.R.U32.HI R6, RZ, R12, R9 ;  /* 0x0000000cff067219 */ /* 0x000fca0000011609 */
[----:B------:R-:W2:Y:S01]  /*6be0*/  LDC R26, c[0x0][0x638] ;  /* 0x00018e00ff1a7b82 */ /* 0x000ea20000000800 */
[-C--:B---3--:R-:W-:Y:S02]  /*6bf0*/  SHF.L.U32 R8, R8, R27.reuse, RZ ;  /* 0x0000001b08087219 */ /* 0x088fe400000006ff */
[-CC-:B------:R-:W-:Y:S02]  /*6c00*/  SHF.R.U64 R25, R23, R27.reuse, R6.reuse ;  /* 0x0000001b17197219 */ /* 0x180fe40000001206 */
[----:B------:R-:W-:Y:S02]  /*6c10*/  LOP3.LUT R32, RZ, R8, RZ, 0x33, !PT ;  /* 0x00000008ff207212 */ /* 0x000fe400078e33ff */
[----:B------:R-:W-:Y:S01]  /*6c20*/  SHF.R.U32.HI R9, RZ, R27, R6 ;  /* 0x0000001bff097219 */ /* 0x000fe20000011606 */
[----:B------:R-:W3:Y:S01]  /*6c30*/  LDC R31, c[0x0][0x610] ;  /* 0x00018400ff1f7b82 */ /* 0x000ee20000000800 */
[----:B------:R-:W-:Y:S01]  /*6c40*/  IMAD.MOV.U32 R8, RZ, RZ, R25 ;  /* 0x000000ffff087224 */ /* 0x000fe200078e0019 */
[----:B------:R-:W-:Y:S06]  /*6c50*/  @!P0 BRA `(.L_x_133) ;  /* 0x0000000000288947 */ /* 0x000fec0003800000 */
        /* <DEDUP_REMOVED lines=10> */
.L_x_133:
[----:B------:R-:W-:Y:S02]  /*6d00*/  ISETP.NE.AND P0, PT, R2, 0x1, PT ;  /* 0x000000010200780c */ /* 0x000fe40003f05270 */
[----:B-1----:R-:W-:Y:S01]  /*6d10*/  SHF.R.U64 R6, R8, R24, R9 ;  /* 0x0000001808067219 */ /* 0x002fe20000001209 */
[----:B0-----:R-:W-:Y:S01]  /*6d20*/  VIADD R9, R20, 0xffffffff ;  /* 0xffffffff14097836 */ /* 0x001fe20000000000 */
[----:B------:R-:W-:Y:S02]  /*6d30*/  SHF.L.U32 R30, R30, R27, RZ ;  /* 0x0000001b1e1e7219 */ /* 0x000fe400000006ff */
[----:B------:R-:W-:Y:S01]  /*6d40*/  LOP3.LUT R5, R23, R32, RZ, 0xc0, !PT ;  /* 0x0000002017057212 */ /* 0x000fe200078ec0ff */
[----:B------:R-:W-:-:S04]  /*6d50*/  IMAD.MOV R8, RZ, RZ, -R6 ;  /* 0x000000ffff087224 */ /* 0x000fc800078e0a06 */
[----:B------:R-:W-:Y:S01]  /*6d60*/  IMAD R6, R30, R6, R5 ;  /* 0x000000061e067224 */ /* 0x000fe200078e0205 */
[----:B------:R-:W-:Y:S01]  /*6d70*/  LOP3.LUT R5, R14, R9, RZ, 0xc0, !PT ;  /* 0x000000090e057212 */ /* 0x000fe200078ec0ff */
[----:B------:R-:W-:Y:S02]  /*6d80*/  @P0 IMAD R3, R7, R21, R4 ;  /* 0x0000001507030224 */ /* 0x000fe400078e0204 */
[----:B--2---:R-:W-:Y:S02]  /*6d90*/  IMAD R4, R8, R26, R25 ;  /* 0x0000001a08047224 */ /* 0x004fe400078e0219 */
[----:B---3--:R-:W-:Y:S02]  /*6da0*/  IMAD R3, R6, R31, R3 ;  /* 0x0000001f06037224 */ /* 0x008fe400078e0203 */
[----:B------:R-:W-:Y:S02]  /*6db0*/  IMAD R4, R4, R20, R5 ;  /* 0x0000001404047224 */ /* 0x000fe400078e0205 */
[----:B------:R-:W-:-:S02]  /*6dc0*/  IMAD.MOV.U32 R8, RZ, RZ, 0x1 ;  /* 0x00000001ff087424 */ /* 0x000fc400078e00ff */
[----:B------:R-:W-:Y:S01]  /*6dd0*/  IMAD.MOV.U32 R6, RZ, RZ, R22 ;  /* 0x000000ffff067224 */ /* 0x000fe200078e0016 */
[----:B------:R-:W-:Y:S02]  /*6de0*/  SEL R20, R4, R3, !P0 ;  /* 0x0000000304147207 */ /* 0x000fe40004000000 */
[----:B------:R-:W-:-:S07]  /*6df0*/  SEL R13, R3, R4, !P0 ;  /* 0x00000004030d7207 */ /* 0x000fce0004000000 */
.L_x_131:
[----:B------:R-:W-:-:S08]  /*6e00*/  NOP ;  /* 0x0000000000007918 */ /* 0x000fd00000000000 */
[----:B------:R-:W0:-:S00]  /*6e10*/  USETMAXREG.DEALLOC.CTAPOOL 0x28 ;  /* 0x00000028000079c8 */ /* 0x000e0000080e0500 */
[----:B0-----:R-:W-:-:S13]  /*6e20*/  ISETP.NE.AND P0, PT, R0, RZ, PT ;  /* 0x000000ff0000720c */ /* 0x001fda0003f05270 */
[----:B------:R-:W-:Y:S05]  /*6e30*/  @P0 EXIT ;  /* 0x000000000000094d */ /* 0x000fea0003800000 */
[----:B------:R-:W-:Y:S01]  /*6e40*/  LOP3.LUT P0, RZ, R8, 0xff, RZ, 0xc0, !PT ;  /* 0x000000ff08ff7812 */ /* 0x000fe2000780c0ff */
[----:B------:R-:W-:Y:S02]  /*6e50*/  IMAD.MOV.U32 R0, RZ, RZ, 0x1 ;  /* 0x00000001ff007424 */ /* 0x000fe400078e00ff */
[----:B------:R-:W-:-:S10]  /*6e60*/  IMAD.MOV.U32 R3, RZ, RZ, RZ ;  /* 0x000000ffff037224 */ /* 0x000fd400078e00ff */
[----:B------:R-:W-:Y:S05]  /*6e70*/  @!P0 BRA `(.L_x_134) ;  /* 0x0000000c003c8947 */ /* 0x000fea0003800000 */
[----:B------:R-:W0:Y:S01]  /*6e80*/  LDC R0, c[0x0][0x28c] ;  /* 0x0000a300ff007b82 */ /* 0x000e220000000800 */
[----:B------:R-:W1:Y:S01]  /*6e90*/  S2R R9, SR_CgaCtaId ;  /* 0x0000000000097919 */ /* 0x000e620000008800 */
[----:B------:R-:W-:Y:S01]  /*6ea0*/  ULDC UR5, c[0x0][0x600] ;  /* 0x0001800000057ab9 */ /* 0x000fe20000000800 */
[----:B------:R-:W-:Y:S01]  /*6eb0*/  ULDC UR4, c[0x0][0xc] ;  /* 0x0000030000047ab9 */ /* 0x000fe20000000800 */
[----:B------:R-:W-:Y:S01]  /*6ec0*/  UIADD3 UR16, UR5, -0x1, URZ ;  /* 0xffffffff05107890 */ /* 0x000fe2000fffe03f */
[----:B------:R-:W-:Y:S01]  /*6ed0*/  BSSY B0, `(.L_x_134) ;  /* 0x00000c9000007945 */ /* 0x000fe20003800000 */
[----:B------:R-:W-:Y:S01]  /*6ee0*/  ULDC UR6, c[0x0][0x658] ;  /* 0x0001960000067ab9 */ /* 0x000fe20000000800 */
[----:B------:R-:W-:Y:S01]  /*6ef0*/  ULDC UR5, c[0x0][0x10] ;  /* 0x0000040000057ab9 */ /* 0x000fe20000000800 */
[----:B------:R-:W-:Y:S01]  /*6f00*/  UMOV UR7, 0xffffffff ;  /* 0xffffffff00077882 */ /* 0x000fe20000000000 */
[----:B------:R-:W-:Y:S01]  /*6f10*/  UMOV UR8, 0x1 ;  /* 0x0000000100087882 */ /* 0x000fe20000000000 */
[----:B------:R-:W-:Y:S01]  /*6f20*/  UIMAD.WIDE.U32 UR4, UR4, UR5, URZ ;  /* 0x00000005040472a5 */ /* 0x000fe2000f8e003f */
[----:B------:R-:W-:Y:S01]  /*6f30*/  IMAD.MOV.U32 R11, RZ, RZ, 0x1 ;  /* 0x00000001ff0b7424 */ /* 0x000fe200078e00ff */
[----:B------:R-:W-:Y:S01]  /*6f40*/  USHF.L.U32 UR7, UR7, UR6, URZ ;  /* 0x0000000607077299 */ /* 0x000fe2000800063f */
[----:B------:R-:W-:Y:S01]  /*6f50*/  LOP3.LUT R8, R19, 0x2, RZ, 0xfc, !PT ;  /* 0x0000000213087812 */ /* 0x000fe200078efcff */
[----:B------:R-:W-:-:S02]  /*6f60*/  USHF.L.U32 UR18, UR8, UR6, URZ ;  /* 0x0000000608127299 */ /* 0x000fc4000800063f */
[----:B------:R-:W-:Y:S01]  /*6f70*/  ULOP3.LUT UR17, URZ, UR7, URZ, 0x33, !UPT ;  /* 0x000000073f117292 */ /* 0x000fe2000f8e333f */
[----:B------:R-:W-:Y:S01]  /*6f80*/  ULDC UR6, c[0x0][0x14] ;  /* 0x0000050000067ab9 */ /* 0x000fe20000000800 */
[----:B------:R-:W-:Y:S01]  /*6f90*/  ULDC.64 UR22, c[0x0][0x198] ;  /* 0x0000660000167ab9 */ /* 0x000fe20000000a00 */
[----:B------:R-:W-:Y:S02]  /*6fa0*/  UIMAD.WIDE.U32 UR20, UR4, UR6, URZ ;  /* 0x00000006041472a5 */ /* 0x000fe4000f8e003f */
[----:B------:R-:W-:Y:S01]  /*6fb0*/  UIMAD UR13, UR5, UR6, URZ ;  /* 0x00000006050d72a4 */ /* 0x000fe2000f8e023f */
[----:B0-----:R-:W-:-:S03]  /*6fc0*/  VIADD R0, R0, 0x3f ;  /* 0x0000003f00007836 */ /* 0x001fc60000000000 */
[----:B------:R-:W-:Y:S02]  /*6fd0*/  UIADD3 UR13, UR21, UR13, URZ ;  /* 0x0000000d150d7290 */ /* 0x000fe4000fffe03f */
[----:B------:R-:W-:-:S04]  /*6fe0*/  SHF.R.S32.HI R3, RZ, 0x1f, R0 ;  /* 0x0000001fff037819 */ /* 0x000fc80000011400 */
[----:B------:R-:W-:Y:S01]  /*6ff0*/  LEA.HI R3, R3, R0, RZ, 0x6 ;  /* 0x0000000003037211 */ /* 0x000fe200078f30ff */
[----:B------:R-:W-:Y:S01]  /*7000*/  IMAD.MOV.U32 R0, RZ, RZ, 0x1 ;  /* 0x00000001ff007424 */ /* 0x000fe200078e00ff */
[----:B-1----:R-:W-:Y:S02]  /*7010*/  LOP3.LUT R9, R9, 0x1, RZ, 0xc0, !PT ;  /* 0x0000000109097812 */ /* 0x002fe400078ec0ff */
[----:B------:R-:W-:Y:S01]  /*7020*/  SHF.R.S32.HI R10, RZ, 0x6, R3 ;  /* 0x00000006ff0a7819 */ /* 0x000fe20000011403 */
[----:B------:R-:W-:-:S04]  /*7030*/  IMAD.MOV.U32 R3, RZ, RZ, RZ ;  /* 0x000000ffff037224 */ /* 0x000fc800078e00ff */
[----:B------:R-:W-:-:S07]  /*7040*/  VIADD R12, R10, 0x1 ;  /* 0x000000010a0c7836 */ /* 0x000fce0000000000 */
.L_x_145:
[----:B------:R-:W-:-:S03]  /*7050*/  UMOV UR4, 0xffffffff ;  /* 0xffffffff00047882 */ /* 0x000fc60000000000 */
[----:B------:R-:W-:Y:S05]  /*7060*/  BRA.DIV UR4, `(.L_x_135) ;  /* 0x0000000e04d07947 */ /* 0x000fea000b800000 */
[----:B------:R-:W-:-:S13]  /*7070*/  ELECT P6, URZ, PT ;  /* 0x00000000003f782f */ /* 0x000fda00038c0000 */
.L_x_157:
[----:B------:R-:W0:Y:S01]  /*7080*/  LDC R4, c[0x0][0x28c] ;  /* 0x0000a300ff047b82 */ /* 0x000e220000000800 */
[----:B------:R-:W-:Y:S01]  /*7090*/  BSSY B1, `(.L_x_136) ;  /* 0x000003a000017945 */ /* 0x000fe20003800000 */
[----:B0-----:R-:W-:-:S13]  /*70a0*/  ISETP.LT.OR P6, PT, R4, 0x1, !P6 ;  /* 0x000000010400780c */ /* 0x001fda00077c1670 */
[----:B------:R-:W-:Y:S05]  /*70b0*/  @P6 BRA `(.L_x_137) ;  /* 0x0000000000dc6947 */ /* 0x000fea0003800000 */
[----:B------:R-:W-:Y:S02]  /*70c0*/  IMAD R20, R20, 0x2, R9 ;  /* 0x0000000214147824 */ /* 0x000fe400078e0209 */
[----:B------:R-:W-:Y:S02]  /*70d0*/  IMAD.SHL.U32 R21, R13, 0x100, RZ ;  /* 0x000001000d157824 */ /* 0x000fe400078e00ff */
[----:B------:R-:W-:Y:S02]  /*70e0*/  IMAD.MOV.U32 R22, RZ, RZ, RZ ;  /* 0x000000ffff167224 */ /* 0x000fe400078e00ff */
[----:B------:R-:W-:Y:S02]  /*70f0*/  IMAD.MOV.U32 R4, RZ, RZ, R12 ;  /* 0x000000ffff047224 */ /* 0x000fe400078e000c */
[----:B------:R-:W-:Y:S02]  /*7100*/  IMAD.MOV.U32 R5, RZ, RZ, R0 ;  /* 0x000000ffff057224 */ /* 0x000fe400078e0000 */
[----:B------:R-:W-:-:S02]  /*7110*/  IMAD.MOV.U32 R14, RZ, RZ, R3 ;  /* 0x000000ffff0e7224 */ /* 0x000fc400078e0003 */
[----:B------:R-:W-:-:S07]  /*7120*/  IMAD R15, R20, 0x18, RZ ;  /* 0x00000018140f7824 */ /* 0x000fce00078e02ff */
.L_x_140:
[----:B------:R-:W0:Y:S01]  /*7130*/  S2R R20, SR_CgaCtaId ;  /* 0x0000000000147919 */ /* 0x000e220000008800 */
[----:B------:R-:W-:Y:S02]  /*7140*/  MOV R7, 0x400 ;  /* 0x0000040000077802 */ /* 0x000fe40000000f00 */
[----:B------:R-:W-:-:S13]  /*7150*/  LOP3.LUT P1, RZ, R18, 0x7f, RZ, 0xc0, !PT ;  /* 0x0000007f12ff7812 */ /* 0x000fda000782c0ff */
[----:B------:R-:W1:Y:S01]  /*7160*/  @!P1 LDC R13, c[0x0][0x500] ;  /* 0x00014000ff0d9b82 */ /* 0x000e620000000800 */
[----:B0-----:R-:W-:Y:S02]  /*7170*/  LEA R23, R20, R7, 0x18 ;  /* 0x0000000714177211 */ /* 0x001fe400078ec0ff */
[----:B------:R-:W-:-:S03]  /*7180*/  SHF.L.U32 R7, R5, 0x1f, RZ ;  /* 0x0000001f05077819 */ /* 0x000fc600000006ff */
[----:B------:R-:W-:-:S04]  /*7190*/  IMAD R20, R14, 0x8, R23 ;  /* 0x000000080e147824 */ /* 0x000fc800078e0217 */
[----:B------:R-:W0:Y:S02]  /*71a0*/  SYNCS.PHASECHK.TRANS64.TRYWAIT P0, [R20+URZ+0x28], R7 ;  /* 0x00002807140075a7 */ /* 0x000e24000800017f */
[----:B01----:R-:W-:Y:S05]  /*71b0*/  @!P0 BRA `(.L_x_138) ;  /* 0x0000000c009c8947 */ /* 0x003fea0003800000 */
.L_x_158:
[----:B0-----:R-:W-:Y:S01]  /*71c0*/  PRMT R7, R8, 0x9910, RZ ;  /* 0x0000991008077816 */ /* 0x001fe200000000ff */
[----:B------:R0:W-:Y:S03]  /*71d0*/  @!P1 SYNCS.ARRIVE.TRANS64 RZ, [R20+URZ], R13 ;  /* 0x0000000d14ff99a7 */ /* 0x0001e6000800003f */
[----:B------:R-:W-:-:S13]  /*71e0*/  ISETP.NE.AND P0, PT, R7, 0x2, PT ;  /* 0x000000020700780c */ /* 0x000fda0003f05270 */
[----:B0-----:R-:W-:Y:S05]  /*71f0*/  @P0 BRA `(.L_x_139) ;  /* 0x0000000000040947 */ /* 0x001fea0003800000 */
[----:B------:R-:W-:Y:S01]  /*7200*/  BPT.TRAP 0x1 ;  /* 0x000000040000795c */ /* 0x000fe20000300000 */
.L_x_139:
[----:B------:R-:W-:Y:S01]  /*7210*/  IMAD R7, R14, 0x2, R9 ;  /* 0x000000020e077824 */ /* 0x000fe200078e0209 */
[----:B------:R-:W-:Y:S01]  /*7220*/  R2UR UR9, R20 ;  /* 0x00000000140972ca */ /* 0x000fe200000e0000 */
[--C-:B------:R-:W-:Y:S01]  /*7230*/  IMAD R13, R14, 0x8000, R23.reuse ;  /* 0x000080000e0d7824 */ /* 0x100fe200078e0217 */
[----:B------:R-:W-:Y:S01]  /*7240*/  UIADD3 UR4, UP0, UR22, 0xf0, URZ ;  /* 0x000000f016047890 */ /* 0x000fe2000ff1e03f */
[----:B------:R-:W-:Y:S01]  /*7250*/  IMAD R7, R7, 0x600, RZ ;  /* 0x0000060007077824 */ /* 0x000fe200078e02ff */
[----:B------:R-:W-:Y:S01]  /*7260*/  R2UR UR11, R21 ;  /* 0x00000000150b72ca */ /* 0x000fe200000e0000 */
[----:B------:R-:W-:Y:S01]  /*7270*/  VIADD R4, R4, 0xffffffff ;  /* 0xffffffff04047836 */ /* 0x000fe20000000000 */
[----:B------:R-:W-:Y:S01]  /*7280*/  R2UR UR5, R13 ;  /* 0x000000000d0572ca */ /* 0x000fe200000e0000 */
[----:B------:R-:W-:Y:S01]  /*7290*/  IMAD R7, R7, 0x2, R23 ;  /* 0x0000000207077824 */ /* 0x000fe200078e0217 */
[----:B------:R-:W-:Y:S01]  /*72a0*/  R2UR UR10, R22 ;  /* 0x00000000160a72ca */ /* 0x000fe200000e0000 */
[----:B------:R-:W-:Y:S01]  /*72b0*/  UIADD3 UR24, UP1, UR22, 0x1f0, URZ ;  /* 0x000001f016187890 */ /* 0x000fe2000ff3e03f */
[----:B------:R-:W-:Y:S01]  /*72c0*/  R2UR UR12, R6 ;  /* 0x00000000060c72ca */ /* 0x000fe200000e0000 */
[----:B------:R-:W-:Y:S01]  /*72d0*/  VIADD R14, R14, 0x1 ;  /* 0x000000010e0e7836 */ /* 0x000fe20000000000 */
[----:B------:R-:W-:Y:S01]  /*72e0*/  R2UR UR8, R7 ;  /* 0x00000000070872ca */ /* 0x000fe200000e0000 */
[----:B------:R-:W-:Y:S01]  /*72f0*/  UIADD3.X UR25, URZ, UR23, URZ, UP1, !UPT ;  /* 0x000000173f197290 */ /* 0x000fe20008ffe43f */
[----:B------:R-:W-:Y:S01]  /*7300*/  R2UR UR19, R15 ;  /* 0x000000000f1372ca */ /* 0x000fe200000e0000 */
[----:B------:R-:W-:Y:S01]  /*7310*/  UMOV UR6, 0x0 ;  /* 0x0000000000067882 */ /* 0x000fe20000000000 */
[----:B------:R-:W-:Y:S01]  /*7320*/  ISETP.GT.AND P1, PT, R4, 0x1, PT ;  /* 0x000000010400780c */ /* 0x000fe20003f24270 */
[----:B------:R-:W-:Y:S01]  /*7330*/  UMOV UR7, 0x10000000 ;  /* 0x1000000000077882 */ /* 0x000fe20000000000 */
[----:B------:R-:W-:Y:S01]  /*7340*/  ISETP.NE.AND P0, PT, R14, 0x5, PT ;  /* 0x000000050e00780c */ /* 0x000fe20003f05270 */
[----:B------:R-:W-:Y:S01]  /*7350*/  UIADD3 UR14, UR5, 0x100, URZ ;  /* 0x00000100050e7890 */ /* 0x000fe2000fffe03f */
[----:B------:R-:W-:Y:S01]  /*7360*/  VIADD R22, R22, 0x40 ;  /* 0x0000004016167836 */ /* 0x000fe20000000000 */
[----:B------:R-:W-:Y:S01]  /*7370*/  UIADD3.X UR5, URZ, UR23, URZ, UP0, !UPT ;  /* 0x000000173f057290 */ /* 0x000fe200087fe43f */
[----:B------:R-:W-:Y:S01]  /*7380*/  SEL R20, RZ, 0x1, P0 ;  /* 0x00000001ff147807 */ /* 0x000fe20000000000 */
[----:B------:R-:W-:Y:S01]  /*7390*/  UMOV UR26, 0x30000 ;  /* 0x00030000001a7882 */ /* 0x000fe20000000000 */
[----:B------:R-:W-:Y:S01]  /*73a0*/  SEL R14, R14, RZ, P0 ;  /* 0x000000ff0e0e7207 */ /* 0x000fe20000000000 */
[----:B------:R-:W-:Y:S01]  /*73b0*/  UIADD3 UR15, UR8, 0x28100, URZ ;  /* 0x00028100080f7890 */ /* 0x000fe2000fffe03f */
[----:B------:R-:W-:-:S02]  /*73c0*/  LOP3.LUT R5, R5, R20, RZ, 0x3c, !PT ;  /* 0x0000001405057212 */ /* 0x000fc400078e3cff */
[----:B------:R-:W-:Y:S02]  /*73d0*/  UMOV UR8, UR14 ;  /* 0x0000000e00087c82 */ /* 0x000fe40008000000 */
[----:B------:R0:W-:Y:S02]  /*73e0*/  UTMALDG.3D [UR8], [UR4], desc[UR6] ;  /* 0x00000608040075b4 */ /* 0x0001e40008011000 */
[----:B0-----:R-:W-:Y:S01]  /*73f0*/  UMOV UR8, UR15 ;  /* 0x0000000f00087c82 */ /* 0x001fe20008000000 */
[----:B------:R-:W-:Y:S02]  /*7400*/  UMOV UR11, UR19 ;  /* 0x00000013000b7c82 */ /* 0x000fe40008000000 */
[----:B------:R0:W-:Y:S02]  /*7410*/  UTMALDG.3D.MULTICAST [UR8], [UR24], UR26, desc[UR6] ;  /* 0x00000608180073b4 */ /* 0x0001e4000801181a */
[----:B0-----:R-:W-:Y:S05]  /*7420*/  @P1 BRA `(.L_x_140) ;  /* 0xfffffffc00401947 */ /* 0x001fea000383ffff */
.L_x_137:
[----:B------:R-:W-:Y:S05]  /*7430*/  BSYNC B1 ;  /* 0x0000000000017941 */ /* 0x000fea0003800000 */
.L_x_136:
[----:B------:R-:W-:Y:S01]  /*7440*/  LOP3.LUT P1, RZ, R11, 0xff, RZ, 0xc0, !PT ;  /* 0x000000ff0bff7812 */ /* 0x000fe2000782c0ff */
[C---:B------:R-:W-:Y:S01]  /*7450*/  IMAD.IADD R6, R10.reuse, 0x1, R3 ;  /* 0x000000010a067824 */ /* 0x040fe200078e0203 */
[----:B------:R-:W-:Y:S01]  /*7460*/  ULDC.64 UR4, c[0x0][0x650] ;  /* 0x0001940000047ab9 */ /* 0x000fe20000000a00 */
[----:B------:R-:W-:Y:S01]  /*7470*/  ISETP.GE.U32.AND P2, PT, R10, 0x5, PT ;  /* 0x000000050a00780c */ /* 0x000fe20003f46070 */
[----:B------:R-:W-:Y:S01]  /*7480*/  BSSY B1, `(.L_x_141) ;  /* 0x000006b000017945 */ /* 0x000fe20003800000 */
[----:B------:R-:W-:Y:S01]  /*7490*/  IMAD.MOV.U32 R13, RZ, RZ, -0x1 ;  /* 0xffffffffff0d7424 */ /* 0x000fe200078e00ff */
[----:B------:R-:W-:Y:S01]  /*74a0*/  ISETP.GT.U32.AND P0, PT, R6, 0x4, PT ;  /* 0x000000040600780c */ /* 0x000fe20003f04070 */
[----:B------:R-:W-:Y:S01]  /*74b0*/  IMAD.MOV.U32 R20, RZ, RZ, -0x1 ;  /* 0xffffffffff147424 */ /* 0x000fe200078e00ff */
[----:B------:R-:W-:Y:S02]  /*74c0*/  PRMT R11, RZ, 0x7610, R11 ;  /* 0x00007610ff0b7816 */ /* 0x000fe4000000000b */
[----:B------:R-:W-:-:S03]  /*74d0*/  ISETP.LT.U32.AND P0, PT, R10, 0x5, P0 ;  /* 0x000000050a00780c */ /* 0x000fc60000701070 */
[----:B------:R-:W0:Y:S01]  /*74e0*/  @P1 S2R R5, SR_CgaCtaId ;  /* 0x0000000000051919 */ /* 0x000e220000008800 */
[----:B------:R-:W-:-:S04]  /*74f0*/  @P1 MOV R4, 0x400 ;  /* 0x0000040000041802 */ /* 0x000fc80000000f00 */
[----:B0-----:R-:W-:Y:S01]  /*7500*/  @P1 LEA R3, R5, R4, 0x18 ;  /* 0x0000000405031211 */ /* 0x001fe200078ec0ff */
[----:B------:R-:W-:-:S03]  /*7510*/  IMAD.WIDE.U32 R4, R6, -0x33333333, RZ ;  /* 0xcccccccd06047825 */ /* 0x000fc600078e00ff */
[----:B------:R0:W-:Y:S01]  /*7520*/  @P1 SYNCS.ARRIVE.TRANS64.A1T0 RZ, [R3+URZ+0x68], RZ ;  /* 0x000068ff03ff19a7 */ /* 0x0001e2000810003f */
[----:B------:R-:W-:Y:S02]  /*7530*/  IADD3 R16, P1, R16, UR20, RZ ;  /* 0x0000001410107c10 */ /* 0x000fe4000ff3e0ff */
[----:B------:R-:W-:Y:S02]  /*7540*/  SHF.R.U32.HI R5, RZ, 0x2, R5 ;  /* 0x00000002ff057819 */ /* 0x000fe40000011605 */
[----:B------:R-:W-:Y:S02]  /*7550*/  IADD3.X R17, R17, UR13, RZ, P1, !PT ;  /* 0x0000000d11117c10 */ /* 0x000fe40008ffe4ff */
[----:B------:R-:W-:Y:S02]  /*7560*/  PRMT R4, RZ, 0x7610, R4 ;  /* 0x00007610ff047816 */ /* 0x000fe40000000004 */
[----:B0-----:R-:W-:Y:S02]  /*7570*/  SEL R3, RZ, 0x1, !P0 ;  /* 0x00000001ff037807 */ /* 0x001fe40004000000 */
[----:B------:R-:W-:-:S02]  /*7580*/  ISETP.GE.U32.AND P0, PT, R16, UR4, PT ;  /* 0x0000000410007c0c */ /* 0x000fc4000bf06070 */
[----:B------:R-:W-:Y:S01]  /*7590*/  LOP3.LUT R0, R0, R3, RZ, 0x3c, !PT ;  /* 0x0000000300007212 */ /* 0x000fe200078e3cff */
[----:B------:R-:W-:Y:S01]  /*75a0*/  IMAD R3, R5, -0x5, R6 ;  /* 0xfffffffb05037824 */ /* 0x000fe200078e0206 */
[----:B------:R-:W-:Y:S01]  /*75b0*/  ISETP.GE.U32.AND.EX P0, PT, R17, UR5, PT, P0 ;  /* 0x0000000511007c0c */ /* 0x000fe2000bf06100 */
[----:B------:R-:W-:Y:S01]  /*75c0*/  IMAD.MOV.U32 R6, RZ, RZ, -0x1 ;  /* 0xffffffffff067424 */ /* 0x000fe200078e00ff */
[----:B------:R-:W-:-:S11]  /*75d0*/  @P2 LOP3.LUT R0, R0, 0x1, R5, 0x78, !PT ;  /* 0x0000000100002812 */ /* 0x000fd600078e7805 */
[----:B------:R-:W-:Y:S05]  /*75e0*/  @P0 BRA `(.L_x_142) ;  /* 0x0000000400500947 */ /* 0x000fea0003800000 */
[----:B------:R-:W0:Y:S01]  /*75f0*/  S2R R15, SR_CTAID.X ;  /* 0x00000000000f7919 */ /* 0x000e220000002500 */
[----:B------:R-:W-:Y:S01]  /*7600*/  ULDC.64 UR4, c[0x0][0x628] ;  /* 0x00018a0000047ab9 */ /* 0x000fe20000000a00 */
[----:B------:R-:W1:Y:S01]  /*7610*/  LDC R20, c[0x0][0x144] ;  /* 0x00005100ff147b82 */ /* 0x000e620000000800 */
[----:B------:R-:W-:Y:S01]  /*7620*/  ISETP.NE.U32.AND P0, PT, RZ, UR4, PT ;  /* 0x00000004ff007c0c */ /* 0x000fe2000bf05070 */
[----:B------:R-:W2:Y:S01]  /*7630*/  S2R R13, SR_CTAID.Y ;  /* 0x00000000000d7919 */ /* 0x000ea20000002600 */
[----:B------:R-:W-:Y:S01]  /*7640*/  ULDC UR7, c[0x0][0x630] ;  /* 0x00018c0000077ab9 */ /* 0x000fe20000000800 */
[----:B------:R-:W-:Y:S01]  /*7650*/  ULDC UR8, c[0x0][0x150] ;  /* 0x0000540000087ab9 */ /* 0x000fe20000000800 */
[----:B------:R-:W-:Y:S01]  /*7660*/  ISETP.NE.AND.EX P0, PT, RZ, UR5, PT, P0 ;  /* 0x00000005ff007c0c */ /* 0x000fe2000bf05300 */
[----:B------:R-:W-:Y:S02]  /*7670*/  IMAD.MOV.U32 R4, RZ, RZ, R16 ;  /* 0x000000ffff047224 */ /* 0x000fe400078e0010 */
[----:B------:R-:W-:Y:S01]  /*7680*/  IMAD.MOV.U32 R5, RZ, RZ, R17 ;  /* 0x000000ffff057224 */ /* 0x000fe200078e0011 */
[----:B0-----:R-:W-:-:S09]  /*7690*/  I2FP.F32.U32 R22, R15 ;  /* 0x0000000f00167245 */ /* 0x001fd20000201000 */
[----:B------:R-:W-:Y:S05]  /*76a0*/  @!P0 BRA `(.L_x_143) ;  /* 0x0000000000288947 */ /* 0x000fea0003800000 */
[----:B------:R-:W-:Y:S02]  /*76b0*/  ULDC UR6, c[0x0][0x634] ;  /* 0x00018d0000067ab9 */ /* 0x000fe40000000800 */
[----:B------:R-:W-:-:S05]  /*76c0*/  IADD3 R5, P0, R16, UR6, RZ ;  /* 0x0000000610057c10 */ /* 0x000fca000ff1e0ff */
[----:B------:R-:W-:-:S04]  /*76d0*/  IMAD.X R21, RZ, RZ, R17, P0 ;  /* 0x000000ffff157224 */ /* 0x000fc800000e0611 */
[----:B------:R-:W-:-:S04]  /*76e0*/  IMAD.WIDE.U32 R6, R21, UR4, RZ ;  /* 0x0000000415067c25 */ /* 0x000fc8000f8e00ff */
[----:B------:R-:W-:-:S04]  /*76f0*/  IMAD.WIDE.U32 R6, P0, R5, UR5, R6 ;  /* 0x0000000505067c25 */ /* 0x000fc8000f800006 */
[----:B------:R-:W-:-:S04]  /*7700*/  IMAD.WIDE.U32 R4, R5, UR4, RZ ;  /* 0x0000000405047c25 */ /* 0x000fc8000f8e00ff */
[----:B------:R-:W-:Y:S01]  /*7710*/  IMAD.MOV.U32 R4, RZ, RZ, R7 ;  /* 0x000000ffff047224 */ /* 0x000fe200078e0007 */
[----:B------:R-:W-:Y:S01]  /*7720*/  IADD3 RZ, P1, R5, R6, RZ ;  /* 0x0000000605ff7210 */ /* 0x000fe20007f3e0ff */
[----:B------:R-:W-:-:S04]  /*7730*/  IMAD.X R5, RZ, RZ, RZ, P0 ;  /* 0x000000ffff057224 */ /* 0x000fc800000e06ff */
[----:B------:R-:W-:-:S08]  /*7740*/  IMAD.WIDE.U32.X R4, R21, UR5, R4, P1 ;  /* 0x0000000515047c25 */ /* 0x000fd000088e0404 */
.L_x_143:
[----:B------:R-:W-:Y:S01]  /*7750*/  FMUL R22, R22, UR8 ;  /* 0x0000000816167c20 */ /* 0x000fe20008400000 */
[--C-:B------:R-:W-:Y:S01]  /*7760*/  SHF.R.U64 R14, R4, UR7, R5.reuse ;  /* 0x00000007040e7c19 */ /* 0x100fe20008001205 */
[----:B------:R-:W-:Y:S01]  /*7770*/  ULDC.64 UR4, c[0x0][0x620] ;  /* 0x0001880000047ab9 */ /* 0x000fe20000000a00 */
[----:B------:R-:W-:Y:S01]  /*7780*/  SHF.R.U32.HI R4, RZ, UR7, R5 ;  /* 0x00000007ff047c19 */ /* 0x000fe20008011605 */
[----:B------:R-:W-:Y:S01]  /*7790*/  ULDC.64 UR6, c[0x0][0x640] ;  /* 0x0001900000067ab9 */ /* 0x000fe20000000a00 */
[----:B------:R-:W-:Y:S01]  /*77a0*/  IADD3 R5, P0, RZ, -R14, RZ ;  /* 0x8000000eff057210 */ /* 0x000fe20007f1e0ff */
[----:B------:R-:W0:Y:S04]  /*77b0*/  F2I.U32.TRUNC.NTZ R22, R22 ;  /* 0x0000001600167305 */ /* 0x000e28000020f000 */
[----:B------:R-:W-:Y:S01]  /*77c0*/  IMAD.X R4, RZ, RZ, ~R4, P0 ;  /* 0x000000ffff047224 */ /* 0x000fe200000e0e04 */
[----:B------:R-:W-:-:S03]  /*77d0*/  ISETP.NE.U32.AND P0, PT, RZ, UR6, PT ;  /* 0x00000006ff007c0c */ /* 0x000fc6000bf05070 */
[----:B------:R-:W-:Y:S01]  /*77e0*/  IMAD R4, R4, UR4, RZ ;  /* 0x0000000404047c24 */ /* 0x000fe2000f8e02ff */
[----:B------:R-:W-:-:S03]  /*77f0*/  ISETP.NE.AND.EX P0, PT, RZ, UR7, PT, P0 ;  /* 0x00000007ff007c0c */ /* 0x000fc6000bf05300 */
[C---:B------:R-:W-:Y:S01]  /*7800*/  IMAD R7, R5.reuse, UR5, R4 ;  /* 0x0000000505077c24 */ /* 0x040fe2000f8e0204 */
[----:B------:R-:W-:Y:S01]  /*7810*/  ULDC UR5, c[0x0][0x154] ;  /* 0x0000550000057ab9 */ /* 0x000fe20000000800 */
[----:B------:R-:W-:Y:S01]  /*7820*/  IMAD.WIDE.U32 R4, R5, UR4, R16 ;  /* 0x0000000405047c25 */ /* 0x000fe2000f8e0010 */
[----:B------:R-:W-:-:S03]  /*7830*/  ULDC UR4, c[0x0][0x618] ;  /* 0x0001860000047ab9 */ /* 0x000fc60000000800 */
[----:B0-----:R-:W-:Y:S02]  /*7840*/  IMAD.MOV R6, RZ, RZ, -R22 ;  /* 0x000000ffff067224 */ /* 0x001fe400078e0a16 */
[----:B------:R-:W-:Y:S02]  /*7850*/  IMAD.IADD R5, R5, 0x1, R7 ;  /* 0x0000000105057824 */ /* 0x000fe400078e0207 */
[----:B-1----:R-:W-:Y:S01]  /*7860*/  IMAD R15, R20, R6, R15 ;  /* 0x00000006140f7224 */ /* 0x002fe200078e020f */
[----:B--2---:R-:W-:Y:S01]  /*7870*/  I2FP.F32.U32 R6, R13 ;  /* 0x0000000d00067245 */ /* 0x004fe20000201000 */
[----:B------:R-:W0:Y:S01]  /*7880*/  LDC R20, c[0x0][0x148] ;  /* 0x00005200ff147b82 */ /* 0x000e220000000800 */
[--C-:B------:R-:W-:Y:S02]  /*7890*/  SHF.R.U64 R21, R4, UR4, R5.reuse ;  /* 0x0000000404157c19 */ /* 0x100fe40008001205 */
[----:B------:R-:W-:Y:S01]  /*78a0*/  SHF.R.U32.HI R4, RZ, UR4, R5 ;  /* 0x00000004ff047c19 */ /* 0x000fe20008011605 */
[----:B------:R-:W-:Y:S01]  /*78b0*/  FMUL R6, R6, UR5 ;  /* 0x0000000506067c20 */ /* 0x000fe20008400000 */
[----:B------:R-:W-:-:S02]  /*78c0*/  ULDC UR4, c[0x0][0x608] ;  /* 0x0001820000047ab9 */ /* 0x000fc40000000800 */
[--C-:B------:R-:W-:Y:S01]  /*78d0*/  SHF.R.U64 R23, R21, UR4, R4.reuse ;  /* 0x0000000415177c19 */ /* 0x100fe20008001204 */
[----:B------:R1:W2:Y:S01]  /*78e0*/  F2I.U32.TRUNC.NTZ R24, R6 ;  /* 0x0000000600187305 */ /* 0x0002a2000020f000 */
[----:B------:R-:W-:Y:S01]  /*78f0*/  SHF.R.U32.HI R4, RZ, UR4, R4 ;  /* 0x00000004ff047c19 */ /* 0x000fe20008011604 */
[----:B------:R-:W-:-:S03]  /*7900*/  ULDC UR4, c[0x0][0x658] ;  /* 0x0001960000047ab9 */ /* 0x000fc60000000800 */
[--C-:B------:R-:W-:Y:S02]  /*7910*/  SHF.R.U64 R22, R23, UR4, R4.reuse ;  /* 0x0000000417167c19 */ /* 0x100fe40008001204 */
[----:B------:R-:W-:-:S03]  /*7920*/  SHF.R.U32.HI R25, RZ, UR4, R4 ;  /* 0x00000004ff197c19 */ /* 0x000fc60008011604 */
[----:B------:R-:W-:Y:S02]  /*7930*/  IMAD.MOV.U32 R4, RZ, RZ, R22 ;  /* 0x000000ffff047224 */ /* 0x000fe400078e0016 */
[----:B------:R-:W-:Y:S01]  /*7940*/  IMAD.MOV.U32 R5, RZ, RZ, R25 ;  /* 0x000000ffff057224 */ /* 0x000fe200078e0019 */
[----:B-1----:R-:W-:Y:S06]  /*7950*/  @!P0 BRA `(.L_x_144) ;  /* 0x0000000000288947 */ /* 0x002fec0003800000 */
        /* <DEDUP_REMOVED lines=10> */
.L_x_144:
[----:B------:R-:W-:Y:S01]  /*7a00*/  ISETP.NE.AND P0, PT, R2, 0x1, PT ;  /* 0x000000010200780c */ /* 0x000fe20003f05270 */
[----:B------:R-:W-:Y:S01]  /*7a10*/  ULDC UR4, c[0x0][0x648] ;  /* 0x0001920000047ab9 */ /* 0x000fe20000000800 */
[----:B------:R-:W-:Y:S01]  /*7a20*/  LOP3.LUT R23, R23, UR17, RZ, 0xc0, !PT ;  /* 0x0000001117177c12 */ /* 0x000fe2000f8ec0ff */
[----:B--2---:R-:W-:Y:S01]  /*7a30*/  IMAD.MOV R24, RZ, RZ, -R24 ;  /* 0x000000ffff187224 */ /* 0x004fe200078e0a18 */
[----:B------:R-:W-:Y:S01]  /*7a40*/  SHF.R.U64 R4, R4, UR4, R5 ;  /* 0x0000000404047c19 */ /* 0x000fe20008001205 */
[----:B------:R-:W-:Y:S01]  /*7a50*/  ULDC UR4, c[0x0][0x638] ;  /* 0x00018e0000047ab9 */ /* 0x000fe20000000800 */
[----:B------:R-:W-:Y:S01]  /*7a60*/  LOP3.LUT R21, R21, UR16, RZ, 0xc0, !PT ;  /* 0x0000001015157c12 */ /* 0x000fe2000f8ec0ff */
[----:B------:R-:W-:Y:S01]  /*7a70*/  ULDC UR5, c[0x0][0x610] ;  /* 0x0001840000057ab9 */ /* 0x000fe20000000800 */
[----:B------:R-:W-:Y:S02]  /*7a80*/  IMAD.MOV.U32 R6, RZ, RZ, R14 ;  /* 0x000000ffff067224 */ /* 0x000fe400078e000e */
[----:B------:R-:W-:-:S02]  /*7a90*/  IMAD.MOV R5, RZ, RZ, -R4 ;  /* 0x000000ffff057224 */ /* 0x000fc400078e0a04 */
[----:B------:R-:W-:Y:S02]  /*7aa0*/  IMAD R4, R4, UR18, R23 ;  /* 0x0000001204047c24 */ /* 0x000fe4000f8e0217 */
[----:B0-----:R-:W-:Y:S02]  /*7ab0*/  @P0 IMAD R15, R20, R24, R13 ;  /* 0x00000018140f0224 */ /* 0x001fe400078e020d */
[----:B------:R-:W-:Y:S01]  /*7ac0*/  IMAD R22, R5, UR4, R22 ;  /* 0x0000000405167c24 */ /* 0x000fe2000f8e0216 */
[----:B------:R-:W-:Y:S01]  /*7ad0*/  ULDC UR4, c[0x0][0x600] ;  /* 0x0001800000047ab9 */ /* 0x000fe20000000800 */
[----:B------:R-:W-:Y:S02]  /*7ae0*/  IMAD R15, R4, UR5, R15 ;  /* 0x00000005040f7c24 */ /* 0x000fe4000f8e020f */
[----:B------:R-:W-:Y:S02]  /*7af0*/  IMAD R22, R22, UR4, R21 ;  /* 0x0000000416167c24 */ /* 0x000fe4000f8e0215 */
[----:B------:R-:W-:-:S03]  /*7b00*/  IMAD.MOV.U32 R4, RZ, RZ, 0x1 ;  /* 0x00000001ff047424 */ /* 0x000fc600078e00ff */
[----:B------:R-:W-:Y:S02]  /*7b10*/  SEL R20, R22, R15, !P0 ;  /* 0x0000000f16147207 */ /* 0x000fe40004000000 */
[----:B------:R-:W-:-:S07]  /*7b20*/  SEL R13, R15, R22, !P0 ;  /* 0x000000160f0d7207 */ /* 0x000fce0004000000 */
.L_x_142:
[----:B------:R-:W-:Y:S05]  /*7b30*/  BSYNC B1 ;  /* 0x0000000000017941 */ /* 0x000fea0003800000 */
.L_x_141:
[----:B------:R-:W-:-:S13]  /*7b40*/  LOP3.LUT P0, RZ, R4, 0xff, RZ, 0xc0, !PT ;  /* 0x000000ff04ff7812 */ /* 0x000fda000780c0ff */
[----:B------:R-:W-:Y:S05]  /*7b50*/  @P0 BRA `(.L_x_145) ;  /* 0xfffffff4003c0947 */ /* 0x000fea000383ffff */
[----:B------:R-:W-:Y:S05]  /*7b60*/  BSYNC B0 ;  /* 0x0000000000007941 */ /* 0x000fea0003800000 */
.L_x_134:
[----:B------:R-:W-:-:S03]  /*7b70*/  UMOV UR4, 0xffffffff ;  /* 0xffffffff00047882 */ /* 0x000fc60000000000 */
[----:B------:R-:W-:Y:S05]  /*7b80*/  BRA.DIV UR4, `(.L_x_146) ;  /* 0x00000006043c7947 */ /* 0x000fea000b800000 */
[----:B------:R-:W-:-:S13]  /*7b90*/  ELECT P6, URZ, PT ;  /* 0x00000000003f782f */ /* 0x000fda00038c0000 */
.L_x_161:
[----:B------:R-:W-:Y:S04]  /*7ba0*/  BSSY B0, `(.L_x_147) ;  /* 0x0000034000007945 */ /* 0x000fe80003800000 */
[----:B------:R-:W-:Y:S05]  /*7bb0*/  @!P6 BRA `(.L_x_148) ;  /* 0x0000000000c8e947 */ /* 0x000fea0003800000 */
[----:B------:R-:W-:-:S04]  /*7bc0*/  LOP3.LUT R19, R19, 0x2, RZ, 0xfc, !PT ;  /* 0x0000000213137812 */ /* 0x000fc800078efcff */
[----:B------:R-:W-:-:S13]  /*7bd0*/  ISETP.NE.AND P0, PT, R19, 0x3, PT ;  /* 0x000000031300780c */ /* 0x000fda0003f05270 */
[----:B------:R-:W-:Y:S05]  /*7be0*/  @!P0 BRA `(.L_x_149) ;  /* 0x0000000000048947 */ /* 0x000fea0003800000 */
[----:B------:R-:W-:Y:S01]  /*7bf0*/  BPT.TRAP 0x1 ;  /* 0x000000040000795c */ /* 0x000fe20000300000 */
.L_x_149:
[----:B------:R-:W0:Y:S01]  /*7c00*/  S2R R5, SR_CgaCtaId ;  /* 0x0000000000057919 */ /* 0x000e220000008800 */
[----:B------:R-:W-:Y:S02]  /*7c10*/  MOV R2, 0x400 ;  /* 0x0000040000027802 */ /* 0x000fe40000000f00 */
[----:B------:R-:W-:Y:S02]  /*7c20*/  SHF.L.U32 R4, R0, 0x1f, RZ ;  /* 0x0000001f00047819 */ /* 0x000fe400000006ff */
[----:B0-----:R-:W-:-:S05]  /*7c30*/  LEA R2, R5, R2, 0x18 ;  /* 0x0000000205027211 */ /* 0x001fca00078ec0ff */
[----:B------:R-:W-:-:S04]  /*7c40*/  VIADD R2, R2, 0x28 ;  /* 0x0000002802027836 */ /* 0x000fc80000000000 */
[C---:B------:R-:W-:Y:S02]  /*7c50*/  IMAD R7, R3.reuse, 0x8, R2 ;  /* 0x0000000803077824 */ /* 0x040fe400078e0202 */
[----:B------:R-:W-:Y:S02]  /*7c60*/  VIADD R3, R3, 0x1 ;  /* 0x0000000103037836 */ /* 0x000fe40000000000 */
[----:B------:R-:W0:Y:S03]  /*7c70*/  SYNCS.PHASECHK.TRANS64.TRYWAIT P0, [R7+URZ], R4 ;  /* 0x00000004070075a7 */ /* 0x000e26000800017f */
[----:B------:R-:W-:-:S04]  /*7c80*/  ISETP.NE.AND P1, PT, R3, 0x5, PT ;  /* 0x000000050300780c */ /* 0x000fc80003f25270 */
[----:B------:R-:W-:Y:S02]  /*7c90*/  SEL R5, RZ, 0x1, P1 ;  /* 0x00000001ff057807 */ /* 0x000fe40000800000 */
[----:B------:R-:W-:Y:S02]  /*7ca0*/  SEL R3, R3, RZ, P1 ;  /* 0x000000ff03037207 */ /* 0x000fe40000800000 */
[----:B------:R-:W-:-:S03]  /*7cb0*/  LOP3.LUT R6, R0, R5, RZ, 0x3c, !PT ;  /* 0x0000000500067212 */ /* 0x000fc600078e3cff */
[----:B------:R-:W-:Y:S01]  /*7cc0*/  IMAD R8, R3, 0x8, R2 ;  /* 0x0000000803087824 */ /* 0x000fe200078e0202 */
[----:B------:R-:W-:Y:S01]  /*7cd0*/  SHF.L.U32 R5, R6, 0x1f, RZ ;  /* 0x0000001f06057819 */ /* 0x000fe200000006ff */
[----:B0-----:R-:W-:Y:S06]  /*7ce0*/  @!P0 BRA `(.L_x_150) ;  /* 0x0000000400048947 */ /* 0x001fec0003800000 */
.L_x_162:
[----:B------:R-:W1:Y:S01]  /*7cf0*/  SYNCS.PHASECHK.TRANS64.TRYWAIT P0, [R8+URZ], R5 ;  /* 0x00000005080075a7 */ /* 0x000e62000800017f */
[----:B------:R-:W-:-:S05]  /*7d00*/  VIADD R0, R3, 0x1 ;  /* 0x0000000103007836 */ /* 0x000fca0000000000 */
[----:B------:R-:W-:-:S04]  /*7d10*/  ISETP.NE.AND P1, PT, R0, 0x5, PT ;  /* 0x000000050000780c */ /* 0x000fc80003f25270 */
[----:B------:R-:W-:Y:S02]  /*7d20*/  SEL R3, RZ, 0x1, P1 ;  /* 0x00000001ff037807 */ /* 0x000fe40000800000 */
[----:B0-----:R-:W-:Y:S02]  /*7d30*/  SEL R7, R0, RZ, P1 ;  /* 0x000000ff00077207 */ /* 0x001fe40000800000 */
[----:B------:R-:W-:-:S03]  /*7d40*/  LOP3.LUT R6, R6, R3, RZ, 0x3c, !PT ;  /* 0x0000000306067212 */ /* 0x000fc600078e3cff */
[----:B------:R-:W-:Y:S01]  /*7d50*/  IMAD R9, R7, 0x8, R2 ;  /* 0x0000000807097824 */ /* 0x000fe200078e0202 */
[----:B------:R-:W-:Y:S01]  /*7d60*/  SHF.L.U32 R4, R6, 0x1f, RZ ;  /* 0x0000001f06047819 */ /* 0x000fe200000006ff */
[----:B-1----:R-:W-:Y:S06]  /*7d70*/  @!P0 BRA `(.L_x_151) ;  /* 0x0000000000f48947 */ /* 0x002fec0003800000 */
.L_x_163:
[----:B------:R-:W1:Y:S01]  /*7d80*/  SYNCS.PHASECHK.TRANS64.TRYWAIT P0, [R9+URZ], R4 ;  /* 0x00000004090075a7 */ /* 0x000e62000800017f */
[----:B------:R-:W-:-:S05]  /*7d90*/  VIADD R0, R7, 0x1 ;  /* 0x0000000107007836 */ /* 0x000fca0000000000 */
[----:B------:R-:W-:-:S04]  /*7da0*/  ISETP.NE.AND P1, PT, R0, 0x5, PT ;  /* 0x000000050000780c */ /* 0x000fc80003f25270 */
[----:B------:R-:W-:Y:S02]  /*7db0*/  SEL R3, RZ, 0x1, P1 ;  /* 0x00000001ff037807 */ /* 0x000fe40000800000 */
[----:B------:R-:W-:Y:S02]  /*7dc0*/  SEL R7, R0, RZ, P1 ;  /* 0x000000ff00077207 */ /* 0x000fe40000800000 */
[----:B------:R-:W-:-:S03]  /*7dd0*/  LOP3.LUT R11, R6, R3, RZ, 0x3c, !PT ;  /* 0x00000003060b7212 */ /* 0x000fc600078e3cff */
[----:B------:R-:W-:Y:S01]  /*7de0*/  IMAD R6, R7, 0x8, R2 ;  /* 0x0000000807067824 */ /* 0x000fe200078e0202 */
[----:B0-----:R-:W-:Y:S01]  /*7df0*/  SHF.L.U32 R5, R11, 0x1f, RZ ;  /* 0x0000001f0b057819 */ /* 0x001fe200000006ff */
[----:B-1----:R-:W-:Y:S06]  /*7e00*/  @!P0 BRA `(.L_x_152) ;  /* 0x0000000000e48947 */ /* 0x002fec0003800000 */
.L_x_164:
[----:B------:R-:W1:Y:S01]  /*7e10*/  SYNCS.PHASECHK.TRANS64.TRYWAIT P0, [R6+URZ], R5 ;  /* 0x00000005060075a7 */ /* 0x000e62000800017f */
[----:B------:R-:W-:-:S05]  /*7e20*/  VIADD R0, R7, 0x1 ;  /* 0x0000000107007836 */ /* 0x000fca0000000000 */
[----:B------:R-:W-:-:S04]  /*7e30*/  ISETP.NE.AND P1, PT, R0, 0x5, PT ;  /* 0x000000050000780c */ /* 0x000fc80003f25270 */
[----:B0-----:R-:W-:Y:S02]  /*7e40*/  SEL R4, RZ, 0x1, P1 ;  /* 0x00000001ff047807 */ /* 0x001fe40000800000 */
[----:B------:R-:W-:Y:S02]  /*7e50*/  SEL R3, R0, RZ, P1 ;  /* 0x000000ff00037207 */ /* 0x000fe40000800000 */
[----:B------:R-:W-:Y:S01]  /*7e60*/  LOP3.LUT R0, R11, R4, RZ, 0x3c, !PT ;  /* 0x000000040b007212 */ /* 0x000fe200078e3cff */
[----:B-1----:R-:W-:Y:S06]  /*7e70*/  @!P0 BRA `(.L_x_153) ;  /* 0x0000000000dc8947 */ /* 0x002fec0003800000 */
.L_x_165:
[----:B------:R-:W-:Y:S01]  /*7e80*/  IMAD R3, R3, 0x8, R2 ;  /* 0x0000000803037824 */ /* 0x000fe200078e0202 */
[----:B------:R-:W-:-:S07]  /*7e90*/  SHF.L.U32 R0, R0, 0x1f, RZ ;  /* 0x0000001f00007819 */ /* 0x000fce00000006ff */
.L_x_154:
[----:B-1----:R1:W2:Y:S02]  /*7ea0*/  SYNCS.PHASECHK.TRANS64.TRYWAIT P0, [R3+URZ], R0 ;  /* 0x00000000030075a7 */ /* 0x0022a4000800017f */
[----:B--2---:R-:W-:Y:S05]  /*7eb0*/  @!P0 NANOSLEEP.SYNCS 0x989680 ;  /* 0x009896800000895d */ /* 0x004fea0003900000 */
[----:B------:R-:W2:Y:S02]  /*7ec0*/  @!P0 SYNCS.PHASECHK.TRANS64 P0, [R3+URZ], R0 ;  /* 0x00000000030085a7 */ /* 0x000ea4000800007f */
[----:B--2---:R-:W-:Y:S05]  /*7ed0*/  @!P0 BRA `(.L_x_154) ;  /* 0xfffffffc00f08947 */ /* 0x004fea000383ffff */
.L_x_148:
[----:B------:R-:W-:Y:S05]  /*7ee0*/  BSYNC B0 ;  /* 0x0000000000007941 */ /* 0x000fea0003800000 */
.L_x_147:
[----:B------:R-:W-:Y:S05]  /*7ef0*/  EXIT ;  /* 0x000000000000794d */ /* 0x000fea0003800000 */
.L_x_21:
[----:B---3--:R3:W4:Y:S02]  /*7f00*/  SYNCS.PHASECHK.TRANS64.TRYWAIT P1, [R3+URZ], R0 ;  /* 0x00000000030075a7 */ /* 0x008724000802017f */
[----:B----4-:R-:W-:Y:S05]  /*7f10*/  @!P1 NANOSLEEP.SYNCS 0x989680 ;  /* 0x009896800000995d */ /* 0x010fea0003900000 */
[----:B------:R-:W4:Y:S02]  /*7f20*/  @!P1 SYNCS.PHASECHK.TRANS64 P1, [R3+URZ], R0 ;  /* 0x00000000030095a7 */ /* 0x000f24000802007f */
[----:B----4-:R-:W-:Y:S05]  /*7f30*/  @!P1 BRA `(.L_x_21) ;  /* 0xfffffffc00f09947 */ /* 0x010fea000383ffff */
[----:B------:R-:W-:Y:S05]  /*7f40*/  BRA `(.L_x_20) ;  /* 0xffffff9400687947 */ /* 0x000fea000383ffff */
.L_x_26:
[----:B-1----:R-:W-:-:S04]  /*7f50*/  IMAD.U32 R5, RZ, RZ, UR8 ;  /* 0x00000008ff057e24 */ /* 0x002fc8000f8e00ff */
[----:B------:R1:W2:Y:S03]  /*7f60*/  SYNCS.PHASECHK.TRANS64.TRYWAIT P1, [R5+URZ], R4 ;  /* 0x00000004050075a7 */ /* 0x0002a6000802017f */
[----:B--2---:R-:W-:Y:S05]  /*7f70*/  @!P1 NANOSLEEP.SYNCS 0x989680 ;  /* 0x009896800000995d */ /* 0x004fea0003900000 */
[----:B------:R-:W2:Y:S02]  /*7f80*/  @!P1 SYNCS.PHASECHK.TRANS64 P1, [R5+URZ], R4 ;  /* 0x00000004050095a7 */ /* 0x000ea4000802007f */
[----:B--2---:R-:W-:Y:S05]  /*7f90*/  @!P1 BRA `(.L_x_26) ;  /* 0xfffffffc00ec9947 */ /* 0x004fea000383ffff */
[----:B------:R-:W-:Y:S05]  /*7fa0*/  BRA `(.L_x_25) ;  /* 0xffffffa000287947 */ /* 0x000fea000383ffff */
.L_x_135:
[----:B------:R-:W-:Y:S01]  /*7fb0*/  BSSY B1, `(.L_x_155) ;  /* 0x0000006000017945 */ /* 0x000fe20003800000 */
[----:B------:R-:W-:-:S07]  /*7fc0*/  IMAD.MOV.U32 R15, RZ, RZ, -0x1 ;  /* 0xffffffffff0f7424 */ /* 0x000fce00078e00ff */
[----:B------:R-:W-:Y:S05]  /*7fd0*/  WARPSYNC.COLLECTIVE R15, `(.L_x_156) ;  /* 0x000000000f0c7348 */ /* 0x000fea0003c00000 */
[----:B------:R-:W-:Y:S02]  /*7fe0*/  ELECT P6, UR62, PT ;  /* 0x00000000003e782f */ /* 0x000fe400038c0000 */
[----:B------:R-:W-:Y:S01]  /*7ff0*/  MOV R14, UR62 ;  /* 0x0000003e000e7c02 */ /* 0x000fe20008000f00 */
[----:B------:R-:W-:Y:S10]  /*8000*/  ENDCOLLECTIVE ;  /* 0x000000000000791b */ /* 0x000ff40003800000 */
.L_x_156:
[----:B------:R-:W-:Y:S05]  /*8010*/  BSYNC B1 ;  /* 0x0000000000017941 */ /* 0x000fea0003800000 */
.L_x_155:
[----:B------:R-:W-:Y:S05]  /*8020*/  BRA `(.L_x_157) ;  /* 0xfffffff000147947 */ /* 0x000fea000383ffff */
.L_x_138:
[----:B0-----:R0:W1:Y:S02]  /*8030*/  SYNCS.PHASECHK.TRANS64.TRYWAIT P0, [R20+URZ+0x28], R7 ;  /* 0x00002807140075a7 */ /* 0x001064000800017f */
[----:B-1----:R-:W-:Y:S05]  /*8040*/  @!P0 NANOSLEEP.SYNCS 0x989680 ;  /* 0x009896800000895d */ /* 0x002fea0003900000 */
[----:B------:R-:W1:Y:S02]  /*8050*/  @!P0 SYNCS.PHASECHK.TRANS64 P0, [R20+URZ+0x28], R7 ;  /* 0x00002807140085a7 */ /* 0x000e64000800007f */
[----:B-1----:R-:W-:Y:S05]  /*8060*/  @!P0 BRA `(.L_x_138) ;  /* 0xfffffffc00f08947 */ /* 0x002fea000383ffff */
[----:B------:R-:W-:Y:S05]  /*8070*/  BRA `(.L_x_158) ;  /* 0xfffffff000507947 */ /* 0x000fea000383ffff */
.L_x_146:
[----:B------:R-:W-:Y:S01]  /*8080*/  BSSY B0, `(.L_x_159) ;  /* 0x0000006000007945 */ /* 0x000fe20003800000 */
[----:B------:R-:W-:-:S07]  /*8090*/  IMAD.MOV.U32 R15, RZ, RZ, -0x1 ;  /* 0xffffffffff0f7424 */ /* 0x000fce00078e00ff */
[----:B------:R-:W-:Y:S05]  /*80a0*/  WARPSYNC.COLLECTIVE R15, `(.L_x_160) ;  /* 0x000000000f0c7348 */ /* 0x000fea0003c00000 */
[----:B------:R-:W-:Y:S02]  /*80b0*/  ELECT P6, UR62, PT ;  /* 0x00000000003e782f */ /* 0x000fe400038c0000 */
[----:B------:R-:W-:Y:S01]  /*80c0*/  MOV R14, UR62 ;  /* 0x0000003e000e7c02 */ /* 0x000fe20008000f00 */
[----:B------:R-:W-:Y:S10]  /*80d0*/  ENDCOLLECTIVE ;  /* 0x000000000000791b */ /* 0x000ff40003800000 */
.L_x_160:
[----:B------:R-:W-:Y:S05]  /*80e0*/  BSYNC B0 ;  /* 0x0000000000007941 */ /* 0x000fea0003800000 */
.L_x_159:
[----:B------:R-:W-:Y:S05]  /*80f0*/  BRA `(.L_x_161) ;  /* 0xfffffff800a87947 */ /* 0x000fea000383ffff */
.L_x_150:
[----:B0-----:R0:W1:Y:S02]  /*8100*/  SYNCS.PHASECHK.TRANS64.TRYWAIT P0, [R7+URZ], R4 ;  /* 0x00000004070075a7 */ /* 0x001064000800017f */
[----:B-1----:R-:W-:Y:S05]  /*8110*/  @!P0 NANOSLEEP.SYNCS 0x989680 ;  /* 0x009896800000895d */ /* 0x002fea0003900000 */
[----:B------:R-:W1:Y:S02]  /*8120*/  @!P0 SYNCS.PHASECHK.TRANS64 P0, [R7+URZ], R4 ;  /* 0x00000004070085a7 */ /* 0x000e64000800007f */
[----:B-1----:R-:W-:Y:S05]  /*8130*/  @!P0 BRA `(.L_x_150) ;  /* 0xfffffffc00f08947 */ /* 0x002fea000383ffff */
[----:B------:R-:W-:Y:S05]  /*8140*/  BRA `(.L_x_162) ;  /* 0xfffffff800e87947 */ /* 0x000fea000383ffff */
.L_x_151:
[----:B0-----:R0:W1:Y:S02]  /*8150*/  SYNCS.PHASECHK.TRANS64.TRYWAIT P0, [R8+URZ], R5 ;  /* 0x00000005080075a7 */ /* 0x001064000800017f */
[----:B-1----:R-:W-:Y:S05]  /*8160*/  @!P0 NANOSLEEP.SYNCS 0x989680 ;  /* 0x009896800000895d */ /* 0x002fea0003900000 */
[----:B------:R-:W1:Y:S02]  /*8170*/  @!P0 SYNCS.PHASECHK.TRANS64 P0, [R8+URZ], R5 ;  /* 0x00000005080085a7 */ /* 0x000e64000800007f */
[----:B-1----:R-:W-:Y:S05]  /*8180*/  @!P0 BRA `(.L_x_151) ;  /* 0xfffffffc00f08947 */ /* 0x002fea000383ffff */
[----:B------:R-:W-:Y:S05]  /*8190*/  BRA `(.L_x_163) ;  /* 0xfffffff800f87947 */ /* 0x000fea000383ffff */
.L_x_152:
[----:B0-----:R0:W1:Y:S02]  /*81a0*/  SYNCS.PHASECHK.TRANS64.TRYWAIT P0, [R9+URZ], R4 ;  /* 0x00000004090075a7 */ /* 0x001064000800017f */
[----:B-1----:R-:W-:Y:S05]  /*81b0*/  @!P0 NANOSLEEP.SYNCS 0x989680 ;  /* 0x009896800000895d */ /* 0x002fea0003900000 */
[----:B------:R-:W1:Y:S02]  /*81c0*/  @!P0 SYNCS.PHASECHK.TRANS64 P0, [R9+URZ], R4 ;  /* 0x00000004090085a7 */ /* 0x000e64000800007f */
[----:B-1----:R-:W-:Y:S05]  /*81d0*/  @!P0 BRA `(.L_x_152) ;  /* 0xfffffffc00f08947 */ /* 0x002fea000383ffff */
[----:B------:R-:W-:Y:S05]  /*81e0*/  BRA `(.L_x_164) ;  /* 0xfffffffc00087947 */ /* 0x000fea000383ffff */
.L_x_153:
[----:B0-----:R0:W1:Y:S02]  /*81f0*/  SYNCS.PHASECHK.TRANS64.TRYWAIT P0, [R6+URZ], R5 ;  /* 0x00000005060075a7 */ /* 0x001064000800017f */
[----:B-1----:R-:W-:Y:S05]  /*8200*/  @!P0 NANOSLEEP.SYNCS 0x989680 ;  /* 0x009896800000895d */ /* 0x002fea0003900000 */
[----:B------:R-:W1:Y:S02]  /*8210*/  @!P0 SYNCS.PHASECHK.TRANS64 P0, [R6+URZ], R5 ;  /* 0x00000005060085a7 */ /* 0x000e64000800007f */
[----:B-1----:R-:W-:Y:S05]  /*8220*/  @!P0 BRA `(.L_x_153) ;  /* 0xfffffffc00f08947 */ /* 0x002fea000383ffff */
[----:B------:R-:W-:Y:S05]  /*8230*/  BRA `(.L_x_165) ;  /* 0xfffffffc00107947 */ /* 0x000fea000383ffff */
.L_x_166:
[----:B------:R-:W-:-:S00]  /*8240*/  BRA `(.L_x_166) ;  /* 0xfffffffc00fc7947 */ /* 0x000fc0000383ffff */
[----:B------:R-:W-:-:S00]  /*8250*/  NOP ;  /* 0x0000000000007918 */ /* 0x000fc00000000000 */
        /* <DEDUP_REMOVED lines=10> */
.L_x_167:


//--------------------- .nv.global.init           --------------------------
	.section	.nv.global.init,"aw",@progbits
.nv.global.init:
	.type		$str$22,@object
	.size		$str$22,($str$23 - $str$22)
$str$22:
        /*0000*/ 	.byte	0x6b, 0x5f, 0x74, 0x69, 0x6c, 0x65, 0x5f, 0x63, 0x6f, 0x75, 0x6e, 0x74, 0x20, 0x3e, 0x3d, 0x20
        /*0010*/ 	.byte	0x31, 0x00
	.type		$str$23,@object
	.size		$str$23,(__unnamed_1 - $str$23)
$str$23:
        /*0012*/ 	.byte	0x2f, 0x74, 0x6d, 0x70, 0x2f, 0x63, 0x75, 0x74, 0x6c, 0x61, 0x73, 0x73, 0x5f, 0x73, 0x77, 0x65
        /*0022*/ 	.byte	0x65, 0x70, 0x5f, 0x73, 0x72, 0x63, 0x2f, 0x69, 0x6e, 0x63, 0x6c, 0x75, 0x64, 0x65, 0x2f, 0x63
        /*0032*/ 	.byte	0x75, 0x74, 0x6c, 0x61, 0x73, 0x73, 0x2f, 0x67, 0x65, 0x6d, 0x6d, 0x2f, 0x63, 0x6f, 0x6c, 0x6c
        /*0042*/ 	.byte	0x65, 0x63, 0x74, 0x69, 0x76, 0x65, 0x2f, 0x73, 0x6d, 0x39, 0x30, 0x5f, 0x6d, 0x6d, 0x61, 0x5f
        /*0052*/ 	.byte	0x74, 0x6d, 0x61, 0x5f, 0x67, 0x6d, 0x6d, 0x61, 0x5f, 0x73, 0x73, 0x5f, 0x77, 0x61, 0x72, 0x70
        /*0062*/ 	.byte	0x73, 0x70, 0x65, 0x63, 0x69, 0x61, 0x6c, 0x69, 0x7a, 0x65, 0x64, 0x2e, 0x68, 0x70, 0x70, 0x00
	.type		__unnamed_1,@object
	.size		__unnamed_1,(.L_0 - __unnamed_1)
__unnamed_1:
        /*0072*/ 	.byte	0x76, 0x6f, 0x69, 0x64, 0x20, 0x63, 0x75, 0x74, 0x6c, 0x61, 0x73, 0x73, 0x3a, 0x3a, 0x67, 0x65
        /* <DEDUP_REMOVED lines=180> */
        /*0bc2*/ 	.byte	0x65, 0x3a, 0x3a, 0x69, 0x64, 0x65, 0x6e, 0x74, 0x69, 0x74, 0x79, 0x5d, 0x00
.L_0:


//--------------------- .nv.shared._ZN7cutlass13device_kernelINS_4gemm6kernel13GemmUniversalIN4cute5tupleIJiiiiEEENS1_10collective13CollectiveMmaINS1_34MainloopSm90TmaGmmaWarpSpecializedILi5ENS5_IJNS4_1CILi2EEENSA_ILi1EEESC_EEENS1_35KernelTmaWarpSpecializedCooperativeEEENS5_IJNSA_ILi256EEENSA_ILi48EEENSA_ILi64EEEEEENS_10bfloat16_tENS5_IJlSC_lEEESK_SL_NS4_8TiledMMAINS4_8MMA_AtomIJNS4_4SM904GMMA27MMA_64x16x16_F32BF16BF16_SSILNSP_5MajorE0ELSR_0ELNSP_7ScaleInE1ELSS_1EEEEEENS4_6LayoutISD_NS5_IJSC_NSA_ILi0EEESW_EEEEENS5_IJNS4_10UnderscoreESZ_SZ_EEEEENS4_13SM90_TMA_LOADENS4_14ComposedLayoutINS4_7SwizzleILi3ELi4ELi3EEENS4_18smem_ptr_flag_bitsILi16EEENSV_INS5_IJNSA_ILi8EEESI_EEENS5_IJSI_SC_EEEEEEEvNS4_8identityENS4_23SM90_TMA_LOAD_MULTICASTES1C_vS1D_EENS_8epilogue10collective6detail29Sm90TmaWarpSpecializedAdapterINS1H_15DefaultEpilogueISK_SL_SL_NS1G_6thread17LinearCombinationISK_Li1EffLNS1L_9ScaleType4KindE0ELNS_15FloatRoundStyleE2ESK_EENS1_15EpilogueDefaultEEEEEvvEEEEvNT_6ParamsE --------------------------
	.section	.nv.shared._ZN7cutlass13device_kernelINS_4gemm6kernel13GemmUniversalIN4cute5tupleIJiiiiEEENS1_10collective13CollectiveMmaINS1_34MainloopSm90TmaGmmaWarpSpecializedILi5ENS5_IJNS4_1CILi2EEENSA_ILi1EEESC_EEENS1_35KernelTmaWarpSpecializedCooperativeEEENS5_IJNSA_ILi256EEENSA_ILi48EEENSA_ILi64EEEEEENS_10bfloat16_tENS5_IJlSC_lEEESK_SL_NS4_8TiledMMAINS4_8MMA_AtomIJNS4_4SM904GMMA27MMA_64x16x16_F32BF16BF16_SSILNSP_5MajorE0ELSR_0ELNSP_7ScaleInE1ELSS_1EEEEEENS4_6LayoutISD_NS5_IJSC_NSA_ILi0EEESW_EEEEENS5_IJNS4_10UnderscoreESZ_SZ_EEEEENS4_13SM90_TMA_LOADENS4_14ComposedLayoutINS4_7SwizzleILi3ELi4ELi3EEENS4_18smem_ptr_flag_bitsILi16EEENSV_INS5_IJNSA_ILi8EEESI_EEENS5_IJSI_SC_EEEEEEEvNS4_8identityENS4_23SM90_TMA_LOAD_MULTICASTES1C_vS1D_EENS_8epilogue10collective6detail29Sm90TmaWarpSpecializedAdapterINS1H_15DefaultEpilogueISK_SL_SL_NS1G_6thread17LinearCombinationISK_Li1EffLNS1L_9ScaleType4KindE0ELNS_15FloatRoundStyleE2ESK_EENS1_15EpilogueDefaultEEEEEvvEEEEvNT_6ParamsE,"aw",@nobits
	.sectionflags	@""
	.align	16
	.zero		1024


//--------------------- .nv.shared.reserved.0     --------------------------
	.section	.nv.shared.reserved.0,"aw",@nobits
	.weak		__nv_reservedSMEM_offset_0_alias
	.size		__nv_reservedSMEM_offset_0_alias, 0, 0
	.other		__nv_reservedSMEM_offset_0_alias,@"STO_CUDA_RESERVED_SHARED STV_DEFAULT"
__nv_reservedSMEM_offset_0_alias:
	.zero		0


//--------------------- .nv.global                --------------------------
	.section	.nv.global,"aw",@nobits
.nv.global:
	.type		_ZN39_INTERNAL_0c45e873_4_k_cu_5351bdfe_33214cute1_E,@object
	.size		_ZN39_INTERNAL_0c45e873_4_k_cu_5351bdfe_33214cute1_E,(_ZN39_INTERNAL_0c45e873_4_k_cu_5351bdfe_33214cuda3std3__45__cpo6cbeginE - _ZN39_INTERNAL_0c45e873_4_k_cu_5351bdfe_33214cute1_E)
_ZN39_INTERNAL_0c45e873_4_k_cu_5351bdfe_33214cute1_E:
	.zero		1
	.type		_ZN39_INTERNAL_0c45e873_4_k_cu_5351bdfe_33214cuda3std3__45__cpo6cbeginE,@object
	.size		_ZN39_INTERNAL_0c45e873_4_k_cu_5351bdfe_33214cuda3std3__45__cpo6cbeginE,(_ZN39_INTERNAL_0c45e873_4_k_cu_5351bdfe_33214cuda3std3__48in_placeE - _ZN39_INTERNAL_0c45e873_4_k_cu_5351bdfe_33214cuda3std3__45__cpo6cbeginE)
_ZN39_INTERNAL_0c45e873_4_k_cu_5351bdfe_33214cuda3std3__45__cpo6cbeginE:
	.zero		1
	.type		_ZN39_INTERNAL_0c45e873_4_k_cu_5351bdfe_33214cuda3std3__48in_placeE,@object
	.size		_ZN39_INTERNAL_0c45e873_4_k_cu_5351bdfe_33214cuda3std3__48in_placeE,(_ZN39_INTERNAL_0c45e873_4_k_cu_5351bdfe_33214cuda3std6ranges3__45__cpo9iter_moveE - _ZN39_INTERNAL_0c45e873_4_k_cu_5351bdfe_33214cuda3std3__48in_placeE)
_ZN39_INTERNAL_0c45e873_4_k_cu_5351bdfe_33214cuda3std3__48in_placeE:
	.zero		1
	.type		_ZN39_INTERNAL_0c45e873_4_k_cu_5351bdfe_33214cuda3std6ranges3__45__cpo9iter_moveE,@object
	.size		_ZN39_INTERNAL_0c45e873_4_k_cu_5351bdfe_33214cuda3std6ranges3__45__cpo9iter_moveE,(_ZN39_INTERNAL_0c45e873_4_k_cu_5351bdfe_33214cuda3std3__45__cpo5beginE - _ZN39_INTERNAL_0c45e873_4_k_cu_5351bdfe_33214cuda3std6ranges3__45__cpo9iter_moveE)
_ZN39_INTERNAL_0c45e873_4_k_cu_5351bdfe_33214cuda3std6ranges3__45__cpo9iter_moveE:
	.zero		1
	.type		_ZN39_INTERNAL_0c45e873_4_k_cu_5351bdfe_33214cuda3std3__45__cpo5beginE,@object
	.size		_ZN39_INTERNAL_0c45e873_4_k_cu_5351bdfe_33214cuda3std3__45__cpo5beginE,(_ZN39_INTERNAL_0c45e873_4_k_cu_5351bdfe_33214cuda3std3__441_GLOBAL__N__0c45e873_4_k_cu_5351bdfe_33216ignoreE - _ZN39_INTERNAL_0c45e873_4_k_cu_5351bdfe_33214cuda3std3__45__cpo5beginE)
_ZN39_INTERNAL_0c45e873_4_k_cu_5351bdfe_33214cuda3std3__45__cpo5beginE:
	.zero		1
	.type		_ZN39_INTERNAL_0c45e873_4_k_cu_5351bdfe_33214cuda3std3__441_GLOBAL__N__0c45e873_4_k_cu_5351bdfe_33216ignoreE,@object
	.size		_ZN39_INTERNAL_0c45e873_4_k_cu_5351bdfe_33214cuda3std3__441_GLOBAL__N__0c45e873_4_k_cu_5351bdfe_33216ignoreE,(_ZN39_INTERNAL_0c45e873_4_k_cu_5351bdfe_33214cute7productE - _ZN39_INTERNAL_0c45e873_4_k_cu_5351bdfe_33214cuda3std3__441_GLOBAL__N__0c45e873_4_k_cu_5351bdfe_33216ignoreE)
_ZN39_INTERNAL_0c45e873_4_k_cu_5351bdfe_33214cuda3std3__441_GLOBAL__N__0c45e873_4_k_cu_5351bdfe_33216ignoreE:
	.zero		1
	.type		_ZN39_INTERNAL_0c45e873_4_k_cu_5351bdfe_33214cute7productE,@object
	.size		_ZN39_INTERNAL_0c45e873_4_k_cu_5351bdfe_33214cute7productE,(_ZN39_INTERNAL_0c45e873_4_k_cu_5351bdfe_33214cuda3std3__45__cpo3endE - _ZN39_INTERNAL_0c45e873_4_k_cu_5351bdfe_33214cute7productE)
_ZN39_INTERNAL_0c45e873_4_k_cu_5351bdfe_33214cute7productE:
	.zero		1
	.type		_ZN39_INTERNAL_0c45e873_4_k_cu_5351bdfe_33214cuda3std3__45__cpo3endE,@object
	.size		_ZN39_INTERNAL_0c45e873_4_k_cu_5351bdfe_33214cuda3std3__45__cpo3endE,(_ZN39_INTERNAL_0c45e873_4_k_cu_5351bdfe_33214cuda3std3__419piecewise_constructE - _ZN39_INTERNAL_0c45e873_4_k_cu_5351bdfe_33214cuda3std3__45__cpo3endE)
_ZN39_INTERNAL_0c45e873_4_k_cu_5351bdfe_33214cuda3std3__45__cpo3endE:
	.zero		1
	.type		_ZN39_INTERNAL_0c45e873_4_k_cu_5351bdfe_33214cuda3std3__419piecewise_constructE,@object
	.size		_ZN39_INTERNAL_0c45e873_4_k_cu_5351bdfe_33214cuda3std3__419piecewise_constructE,(_ZN39_INTERNAL_0c45e873_4_k_cu_5351bdfe_33214cuda3std3__45__cpo4cendE - _ZN39_INTERNAL_0c45e873_4_k_cu_5351bdfe_33214cuda3std3__419piecewise_constructE)
_ZN39_INTERNAL_0c45e873_4_k_cu_5351bdfe_33214cuda3std3__419piecewise_constructE:
	.zero		1
	.type		_ZN39_INTERNAL_0c45e873_4_k_cu_5351bdfe_33214cuda3std3__45__cpo4cendE,@object
	.size		_ZN39_INTERNAL_0c45e873_4_k_cu_5351bdfe_33214cuda3std3__45__cpo4cendE,(_ZN39_INTERNAL_0c45e873_4_k_cu_5351bdfe_33214cuda3std6ranges3__45__cpo4swapE - _ZN39_INTERNAL_0c45e873_4_k_cu_5351bdfe_33214cuda3std3__45__cpo4cendE)
_ZN39_INTERNAL_0c45e873_4_k_cu_5351bdfe_33214cuda3std3__45__cpo4cendE:
	.zero		1
	.type		_ZN39_INTERNAL_0c45e873_4_k_cu_5351bdfe_33214cuda3std6ranges3__45__cpo4swapE,@object
	.size		_ZN39_INTERNAL_0c45e873_4_k_cu_5351bdfe_33214cuda3std6ranges3__45__cpo4swapE,(.L_8 - _ZN39_INTERNAL_0c45e873_4_k_cu_5351bdfe_33214cuda3std6ranges3__45__cpo4swapE)
_ZN39_INTERNAL_0c45e873_4_k_cu_5351bdfe_33214cuda3std6ranges3__45__cpo4swapE:
	.zero		1
.L_8:


//--------------------- .nv.constant0._ZN7cutlass13device_kernelINS_4gemm6kernel13GemmUniversalIN4cute5tupleIJiiiiEEENS1_10collective13CollectiveMmaINS1_34MainloopSm90TmaGmmaWarpSpecializedILi5ENS5_IJNS4_1CILi2EEENSA_ILi1EEESC_EEENS1_35KernelTmaWarpSpecializedCooperativeEEENS5_IJNSA_ILi256EEENSA_ILi48EEENSA_ILi64EEEEEENS_10bfloat16_tENS5_IJlSC_lEEESK_SL_NS4_8TiledMMAINS4_8MMA_AtomIJNS4_4SM904GMMA27MMA_64x16x16_F32BF16BF16_SSILNSP_5MajorE0ELSR_0ELNSP_7ScaleInE1ELSS_1EEEEEENS4_6LayoutISD_NS5_IJSC_NSA_ILi0EEESW_EEEEENS5_IJNS4_10UnderscoreESZ_SZ_EEEEENS4_13SM90_TMA_LOADENS4_14ComposedLayoutINS4_7SwizzleILi3ELi4ELi3EEENS4_18smem_ptr_flag_bitsILi16EEENSV_INS5_IJNSA_ILi8EEESI_EEENS5_IJSI_SC_EEEEEEEvNS4_8identityENS4_23SM90_TMA_LOAD_MULTICASTES1C_vS1D_EENS_8epilogue10collective6detail29Sm90TmaWarpSpecializedAdapterINS1H_15DefaultEpilogueISK_SL_SL_NS1G_6thread17LinearCombinationISK_Li1EffLNS1L_9ScaleType4KindE0ELNS_15FloatRoundStyleE2ESK_EENS1_15EpilogueDefaultEEEEEvvEEEEvNT_6ParamsE --------------------------
	.section	.nv.constant0._ZN7cutlass13device_kernelINS_4gemm6kernel13GemmUniversalIN4cute5tupleIJiiiiEEENS1_10collective13CollectiveMmaINS1_34MainloopSm90TmaGmmaWarpSpecializedILi5ENS5_IJNS4_1CILi2EEENSA_ILi1EEESC_EEENS1_35KernelTmaWarpSpecializedCooperativeEEENS5_IJNSA_ILi256EEENSA_ILi48EEENSA_ILi64EEEEEENS_10bfloat16_tENS5_IJlSC_lEEESK_SL_NS4_8TiledMMAINS4_8MMA_AtomIJNS4_4SM904GMMA27MMA_64x16x16_F32BF16BF16_SSILNSP_5MajorE0ELSR_0ELNSP_7ScaleInE1ELSS_1EEEEEENS4_6LayoutISD_NS5_IJSC_NSA_ILi0EEESW_EEEEENS5_IJNS4_10UnderscoreESZ_SZ_EEEEENS4_13SM90_TMA_LOADENS4_14ComposedLayoutINS4_7SwizzleILi3ELi4ELi3EEENS4_18smem_ptr_flag_bitsILi16EEENSV_INS5_IJNSA_ILi8EEESI_EEENS5_IJSI_SC_EEEEEEEvNS4_8identityENS4_23SM90_TMA_LOAD_MULTICASTES1C_vS1D_EENS_8epilogue10collective6detail29Sm90TmaWarpSpecializedAdapterINS1H_15DefaultEpilogueISK_SL_SL_NS1G_6thread17LinearCombinationISK_Li1EffLNS1L_9ScaleType4KindE0ELNS_15FloatRoundStyleE2ESK_EENS1_15EpilogueDefaultEEEEEvvEEEEvNT_6ParamsE,"a",@progbits
	.sectionflags	@""
	.align	4
.nv.constant0._ZN7cutlass13device_kernelINS_4gemm6kernel13GemmUniversalIN4cute5tupleIJiiiiEEENS1_10collective13CollectiveMmaINS1_34MainloopSm90TmaGmmaWarpSpecializedILi5ENS5_IJNS4_1CILi2EEENSA_ILi1EEESC_EEENS1_35KernelTmaWarpSpecializedCooperativeEEENS5_IJNSA_ILi256EEENSA_ILi48EEENSA_ILi64EEEEEENS_10bfloat16_tENS5_IJlSC_lEEESK_SL_NS4_8TiledMMAINS4_8MMA_AtomIJNS4_4SM904GMMA27MMA_64x16x16_F32BF16BF16_SSILNSP_5MajorE0ELSR_0ELNSP_7ScaleInE1ELSS_1EEEEEENS4_6LayoutISD_NS5_IJSC_NSA_ILi0EEESW_EEEEENS5_IJNS4_10UnderscoreESZ_SZ_EEEEENS4_13SM90_TMA_LOADENS4_14ComposedLayoutINS4_7SwizzleILi3ELi4ELi3EEENS4_18smem_ptr_flag_bitsILi16EEENSV_INS5_IJNSA_ILi8EEESI_EEENS5_IJSI_SC_EEEEEEEvNS4_8identityENS4_23SM90_TMA_LOAD_MULTICASTES1C_vS1D_EENS_8epilogue10collective6detail29Sm90TmaWarpSpecializedAdapterINS1H_15DefaultEpilogueISK_SL_SL_NS1G_6thread17LinearCombinationISK_Li1EffLNS1L_9ScaleType4KindE0ELNS_15FloatRoundStyleE2ESK_EENS1_15EpilogueDefaultEEEEEvvEEEEvNT_6ParamsE:
	.zero		1664


//--------------------- SYMBOLS --------------------------

	.type		.nv.reservedSmem.offset0,@object
	.size		.nv.reservedSmem.offset0,0x4
	.type		__assertfail,@function
